def attn_fwd(
    Q,
    K,
    V,
    Out,
    Lse,
    sm_scale,
    stride_qz,
    stride_qh,
    stride_qm,
    stride_qk,
    stride_kz,
    stride_kh,
    stride_kn,
    stride_kk,
    stride_vz,
    stride_vh,
    stride_vn,
    stride_vk,
    stride_oz,
    stride_oh,
    stride_om,
    stride_ok,
    seqlen_q,
    seqlen_k,
    BLOCK_M: tl.constexpr,
    BLOCK_N: tl.constexpr,
    HEAD_DIM: tl.constexpr,
    CAUSAL: tl.constexpr,
):
    start_m = tl.program_id(0)
    off_hz = tl.program_id(1)
    q_off = off_hz * stride_qh
    k_off = off_hz * stride_kh
    v_off = off_hz * stride_vh
    offs_m = start_m * BLOCK_M + tl.arange(0, BLOCK_M)
    offs_d = tl.arange(0, HEAD_DIM)
    offs_n = tl.arange(0, BLOCK_N)
    q_ptrs = Q + q_off + offs_m[:, None] * stride_qm + offs_d[None, :] * stride_qk
    k_ptrs = K + k_off + offs_d[:, None] * stride_kk + offs_n[None, :] * stride_kn
    v_ptrs = V + v_off + offs_n[:, None] * stride_vn + offs_d[None, :] * stride_vk
    m_i = tl.full([BLOCK_M], float("-inf"), dtype=tl.float32)
    l_i = tl.zeros([BLOCK_M], dtype=tl.float32) + 1.0
    acc = tl.zeros([BLOCK_M, HEAD_DIM], dtype=tl.float32)
    q = tl.load(q_ptrs)
    acc, l_i, m_i = _attn_fwd_inner(
        acc,
        l_i,
        m_i,
        q,
        k_ptrs,
        v_ptrs,
        sm_scale,
        stride_kn,
        stride_vn,
        start_m,
        seqlen_k,
        BLOCK_M,
        BLOCK_N,
        HEAD_DIM,
        CAUSAL,
    )
    acc = acc / l_i[:, None]
    lse = m_i + tl.math.log2(l_i) / 1.4426950408889634
    o_ptrs = (
        Out
        + off_hz * stride_oh
        + offs_m[:, None] * stride_om
        + offs_d[None, :] * stride_ok
    )
    tl.store(o_ptrs, acc.to(Out.dtype.element_ty))
    tl.store(Lse + off_hz * seqlen_q + offs_m, lse)

# config = {"BLOCK_M": 64, "BLOCK_N": 128, "HEAD_DIM": 64, "arch": "sm_100", "causal": false, "dtype": "bf16", "num_stages": 3, "num_warps": 4}
# arch = sm_100


// ===== COMPILED SASS (sm_100a) =====

	.target	sm_100a

	.elftype	@"ET_EXEC"


//--------------------- .note.nv.tkinfo           --------------------------
	.section	.note.nv.tkinfo,"",@"SHT_NOTE"
	.sectionflags	@"SHF_NOTE_NV_TKINFO"
	.tkinfo
        /*0018*/ 	.word	0x00000081
        /*0030*/ 	.string	""
        /*0030*/ 	.string	"ptxas-blackwell"
        /*0030*/ 	.string	"Cuda compilation tools, release 12.9, V12.9.86"
        /*0030*/ 	.string	"Build cuda_12.9.r12.9/compiler.36037853_0"
        /*0030*/ 	.string	"-v  -suppress-debug-info  -lineinfo  -arch sm_100a "



//--------------------- .note.nv.cuver            --------------------------
	.section	.note.nv.cuver,"",@"SHT_NOTE"
	.sectionflags	@"SHF_NOTE_NV_CUVER"
        /*0018*/ 	.short	0x0001
        /*001a*/ 	.short	0x0064
        /*001c*/ 	.short	0x0001
        /*001e*/ 	.short	0x0000
        /*0020*/ 	.short	0x0001
        /*0022*/ 	.short	0x0000


//--------------------- .nv.info                  --------------------------
	.section	.nv.info,"",@"SHT_CUDA_INFO"
	.align	4


	//----- nvinfo : EIATTR_REGCOUNT
	.align		4
        /*0000*/ 	.byte	0x04, 0x2f
        /*0002*/ 	.short	(.L_5 - .L_4)
	.align		4
.L_4:
        /*0004*/ 	.word	index@(attn_fwd)
        /*0008*/ 	.word	0x000000ff


	//----- nvinfo : EIATTR_FRAME_SIZE
	.align		4
.L_5:
        /*000c*/ 	.byte	0x04, 0x11
        /*000e*/ 	.short	(.L_7 - .L_6)
	.align		4
.L_6:
        /*0010*/ 	.word	index@($__internal_2_$__cuda_sm10x_tcgen05_guardrail_trap_unallocated_columns_being_dealloced)
        /*0014*/ 	.word	0x00000138


	//----- nvinfo : EIATTR_FRAME_SIZE
	.align		4
.L_7:
        /*0018*/ 	.byte	0x04, 0x11
        /*001a*/ 	.short	(.L_9 - .L_8)
	.align		4
.L_8:
        /*001c*/ 	.word	index@($__internal_1_$__cuda_sm10x_tcgen05_guardrail_trap_phase_invalid_during_alloc)
        /*0020*/ 	.word	0x00000138


	//----- nvinfo : EIATTR_FRAME_SIZE
	.align		4
.L_9:
        /*0024*/ 	.byte	0x04, 0x11
        /*0026*/ 	.short	(.L_11 - .L_10)
	.align		4
.L_10:
        /*0028*/ 	.word	index@($__internal_0_$__cuda_sm10x_tcgen05_guardrail_trap_col_being_dealloced_not_returned_by_alloc)
        /*002c*/ 	.word	0x00000138


	//----- nvinfo : EIATTR_FRAME_SIZE
	.align		4
.L_11:
        /*0030*/ 	.byte	0x04, 0x11
        /*0032*/ 	.short	(.L_13 - .L_12)
	.align		4
.L_12:
        /*0034*/ 	.word	index@(attn_fwd)
        /*0038*/ 	.word	0x00000138


	//----- nvinfo : EIATTR_MIN_STACK_SIZE
	.align		4
.L_13:
        /*003c*/ 	.byte	0x04, 0x12
        /*003e*/ 	.short	(.L_15 - .L_14)
	.align		4
.L_14:
        /*0040*/ 	.word	index@(attn_fwd)
        /*0044*/ 	.word	0x00000138
.L_15:


//--------------------- .nv.info.attn_fwd         --------------------------
	.section	.nv.info.attn_fwd,"",@"SHT_CUDA_INFO"
	.sectionflags	@""
	.align	4


	//----- nvinfo : EIATTR_CUDA_API_VERSION
	.align		4
        /*0000*/ 	.byte	0x04, 0x37
        /*0002*/ 	.short	(.L_17 - .L_16)
.L_16:
        /*0004*/ 	.word	0x00000081


	//----- nvinfo : EIATTR_KPARAM_INFO
	.align		4
.L_17:
        /*0008*/ 	.byte	0x04, 0x17
        /*000a*/ 	.short	(.L_19 - .L_18)
.L_18:
        /*000c*/ 	.word	0x00000000
        /*0010*/ 	.short	0x0019
        /*0012*/ 	.short	0x0080
        /*0014*/ 	.byte	0x00, 0xf4, 0x21, 0x00


	//----- nvinfo : EIATTR_KPARAM_INFO
	.align		4
.L_19:
        /*0018*/ 	.byte	0x04, 0x17
        /*001a*/ 	.short	(.L_21 - .L_20)
.L_20:
        /*001c*/ 	.word	0x00000000
        /*0020*/ 	.short	0x0018
        /*0022*/ 	.short	0x0078
        /*0024*/ 	.byte	0x00, 0xf4, 0x21, 0x00


	//----- nvinfo : EIATTR_KPARAM_INFO
	.align		4
.L_21:
        /*0028*/ 	.byte	0x04, 0x17
        /*002a*/ 	.short	(.L_23 - .L_22)
.L_22:
        /*002c*/ 	.word	0x00000000
        /*0030*/ 	.short	0x0017
        /*0032*/ 	.short	0x0070
        /*0034*/ 	.byte	0x00, 0xf0, 0x11, 0x00


	//----- nvinfo : EIATTR_KPARAM_INFO
	.align		4
.L_23:
        /*0038*/ 	.byte	0x04, 0x17
        /*003a*/ 	.short	(.L_25 - .L_24)
.L_24:
        /*003c*/ 	.word	0x00000000
        /*0040*/ 	.short	0x0016
        /*0042*/ 	.short	0x006c
        /*0044*/ 	.byte	0x00, 0xf0, 0x11, 0x00


	//----- nvinfo : EIATTR_KPARAM_INFO
	.align		4
.L_25:
        /*0048*/ 	.byte	0x04, 0x17
        /*004a*/ 	.short	(.L_27 - .L_26)
.L_26:
        /*004c*/ 	.word	0x00000000
        /*0050*/ 	.short	0x0015
        /*0052*/ 	.short	0x0068
        /*0054*/ 	.byte	0x00, 0xf0, 0x11, 0x00


	//----- nvinfo : EIATTR_KPARAM_INFO
	.align		4
.L_27:
        /*0058*/ 	.byte	0x04, 0x17
        /*005a*/ 	.short	(.L_29 - .L_28)
.L_28:
        /*005c*/ 	.word	0x00000000
        /*0060*/ 	.short	0x0014
        /*0062*/ 	.short	0x0064
        /*0064*/ 	.byte	0x00, 0xf0, 0x11, 0x00


	//----- nvinfo : EIATTR_KPARAM_INFO
	.align		4
.L_29:
        /*0068*/ 	.byte	0x04, 0x17
        /*006a*/ 	.short	(.L_31 - .L_30)
.L_30:
        /*006c*/ 	.word	0x00000000
        /*0070*/ 	.short	0x0013
        /*0072*/ 	.short	0x0060
        /*0074*/ 	.byte	0x00, 0xf0, 0x11, 0x00


	//----- nvinfo : EIATTR_KPARAM_INFO
	.align		4
.L_31:
        /*0078*/ 	.byte	0x04, 0x17
        /*007a*/ 	.short	(.L_33 - .L_32)
.L_32:
        /*007c*/ 	.word	0x00000000
        /*0080*/ 	.short	0x0012
        /*0082*/ 	.short	0x005c
        /*0084*/ 	.byte	0x00, 0xf0, 0x11, 0x00


	//----- nvinfo : EIATTR_KPARAM_INFO
	.align		4
.L_33:
        /*0088*/ 	.byte	0x04, 0x17
        /*008a*/ 	.short	(.L_35 - .L_34)
.L_34:
        /*008c*/ 	.word	0x00000000
        /*0090*/ 	.short	0x0011
        /*0092*/ 	.short	0x0058
        /*0094*/ 	.byte	0x00, 0xf0, 0x11, 0x00


	//----- nvinfo : EIATTR_KPARAM_INFO
	.align		4
.L_35:
        /*0098*/ 	.byte	0x04, 0x17
        /*009a*/ 	.short	(.L_37 - .L_36)
.L_36:
        /*009c*/ 	.word	0x00000000
        /*00a0*/ 	.short	0x0010
        /*00a2*/ 	.short	0x0054
        /*00a4*/ 	.byte	0x00, 0xf0, 0x11, 0x00


	//----- nvinfo : EIATTR_KPARAM_INFO
	.align		4
.L_37:
        /*00a8*/ 	.byte	0x04, 0x17
        /*00aa*/ 	.short	(.L_39 - .L_38)
.L_38:
        /*00ac*/ 	.word	0x00000000
        /*00b0*/ 	.short	0x000f
        /*00b2*/ 	.short	0x0050
        /*00b4*/ 	.byte	0x00, 0xf0, 0x11, 0x00


	//----- nvinfo : EIATTR_KPARAM_INFO
	.align		4
.L_39:
        /*00b8*/ 	.byte	0x04, 0x17
        /*00ba*/ 	.short	(.L_41 - .L_40)
.L_40:
        /*00bc*/ 	.word	0x00000000
        /*00c0*/ 	.short	0x000e
        /*00c2*/ 	.short	0x004c
        /*00c4*/ 	.byte	0x00, 0xf0, 0x11, 0x00


	//----- nvinfo : EIATTR_KPARAM_INFO
	.align		4
.L_41:
        /*00c8*/ 	.byte	0x04, 0x17
        /*00ca*/ 	.short	(.L_43 - .L_42)
.L_42:
        /*00cc*/ 	.word	0x00000000
        /*00d0*/ 	.short	0x000d
        /*00d2*/ 	.short	0x0048
        /*00d4*/ 	.byte	0x00, 0xf0, 0x11, 0x00


	//----- nvinfo : EIATTR_KPARAM_INFO
	.align		4
.L_43:
        /*00d8*/ 	.byte	0x04, 0x17
        /*00da*/ 	.short	(.L_45 - .L_44)
.L_44:
        /*00dc*/ 	.word	0x00000000
        /*00e0*/ 	.short	0x000c
        /*00e2*/ 	.short	0x0044
        /*00e4*/ 	.byte	0x00, 0xf0, 0x11, 0x00


	//----- nvinfo : EIATTR_KPARAM_INFO
	.align		4
.L_45:
        /*00e8*/ 	.byte	0x04, 0x17
        /*00ea*/ 	.short	(.L_47 - .L_46)
.L_46:
        /*00ec*/ 	.word	0x00000000
        /*00f0*/ 	.short	0x000b
        /*00f2*/ 	.short	0x0040
        /*00f4*/ 	.byte	0x00, 0xf0, 0x11, 0x00


	//----- nvinfo : EIATTR_KPARAM_INFO
	.align		4
.L_47:
        /*00f8*/ 	.byte	0x04, 0x17
        /*00fa*/ 	.short	(.L_49 - .L_48)
.L_48:
        /*00fc*/ 	.word	0x00000000
        /*0100*/ 	.short	0x000a
        /*0102*/ 	.short	0x003c
        /*0104*/ 	.byte	0x00, 0xf0, 0x11, 0x00


	//----- nvinfo : EIATTR_KPARAM_INFO
	.align		4
.L_49:
        /*0108*/ 	.byte	0x04, 0x17
        /*010a*/ 	.short	(.L_51 - .L_50)
.L_50:
        /*010c*/ 	.word	0x00000000
        /*0110*/ 	.short	0x0009
        /*0112*/ 	.short	0x0038
        /*0114*/ 	.byte	0x00, 0xf0, 0x11, 0x00


	//----- nvinfo : EIATTR_KPARAM_INFO
	.align		4
.L_51:
        /*0118*/ 	.byte	0x04, 0x17
        /*011a*/ 	.short	(.L_53 - .L_52)
.L_52:
        /*011c*/ 	.word	0x00000000
        /*0120*/ 	.short	0x0008
        /*0122*/ 	.short	0x0034
        /*0124*/ 	.byte	0x00, 0xf0, 0x11, 0x00


	//----- nvinfo : EIATTR_KPARAM_INFO
	.align		4
.L_53:
        /*0128*/ 	.byte	0x04, 0x17
        /*012a*/ 	.short	(.L_55 - .L_54)
.L_54:
        /*012c*/ 	.word	0x00000000
        /*0130*/ 	.short	0x0007
        /*0132*/ 	.short	0x0030
        /*0134*/ 	.byte	0x00, 0xf0, 0x11, 0x00


	//----- nvinfo : EIATTR_KPARAM_INFO
	.align		4
.L_55:
        /*0138*/ 	.byte	0x04, 0x17
        /*013a*/ 	.short	(.L_57 - .L_56)
.L_56:
        /*013c*/ 	.word	0x00000000
        /*0140*/ 	.short	0x0006
        /*0142*/ 	.short	0x002c
        /*0144*/ 	.byte	0x00, 0xf0, 0x11, 0x00


	//----- nvinfo : EIATTR_KPARAM_INFO
	.align		4
.L_57:
        /*0148*/ 	.byte	0x04, 0x17
        /*014a*/ 	.short	(.L_59 - .L_58)
.L_58:
        /*014c*/ 	.word	0x00000000
        /*0150*/ 	.short	0x0005
        /*0152*/ 	.short	0x0028
        /*0154*/ 	.byte	0x00, 0xf0, 0x11, 0x00


	//----- nvinfo : EIATTR_KPARAM_INFO
	.align		4
.L_59:
        /*0158*/ 	.byte	0x04, 0x17
        /*015a*/ 	.short	(.L_61 - .L_60)
.L_60:
        /*015c*/ 	.word	0x00000000
        /*0160*/ 	.short	0x0004
        /*0162*/ 	.short	0x0020
        /*0164*/ 	.byte	0x00, 0xf4, 0x21, 0x00


	//----- nvinfo : EIATTR_KPARAM_INFO
	.align		4
.L_61:
        /*0168*/ 	.byte	0x04, 0x17
        /*016a*/ 	.short	(.L_63 - .L_62)
.L_62:
        /*016c*/ 	.word	0x00000000
        /*0170*/ 	.short	0x0003
        /*0172*/ 	.short	0x0018
        /*0174*/ 	.byte	0x00, 0xf4, 0x21, 0x00


	//----- nvinfo : EIATTR_KPARAM_INFO
	.align		4
.L_63:
        /*0178*/ 	.byte	0x04, 0x17
        /*017a*/ 	.short	(.L_65 - .L_64)
.L_64:
        /*017c*/ 	.word	0x00000000
        /*0180*/ 	.short	0x0002
        /*0182*/ 	.short	0x0010
        /*0184*/ 	.byte	0x00, 0xf4, 0x21, 0x00


	//----- nvinfo : EIATTR_KPARAM_INFO
	.align		4
.L_65:
        /*0188*/ 	.byte	0x04, 0x17
        /*018a*/ 	.short	(.L_67 - .L_66)
.L_66:
        /*018c*/ 	.word	0x00000000
        /*0190*/ 	.short	0x0001
        /*0192*/ 	.short	0x0008
        /*0194*/ 	.byte	0x00, 0xf4, 0x21, 0x00


	//----- nvinfo : EIATTR_KPARAM_INFO
	.align		4
.L_67:
        /*0198*/ 	.byte	0x04, 0x17
        /*019a*/ 	.short	(.L_69 - .L_68)
.L_68:
        /*019c*/ 	.word	0x00000000
        /*01a0*/ 	.short	0x0000
        /*01a2*/ 	.short	0x0000
        /*01a4*/ 	.byte	0x00, 0xf4, 0x21, 0x00


	//----- nvinfo : EIATTR_AT_ENTRY_FRAGMENTS
	.align		4
.L_69:
        /*01a8*/ 	.byte	0x04, 0x4f
        /*01aa*/ 	.short	(.L_71 - .L_70)


	//   ....[0]....
.L_70:
        /*01ac*/ 	.word	0x00000004


	//----- nvinfo : EIATTR_RESERVED_SMEM_USED
	.align		4
.L_71:
        /*01b0*/ 	.byte	0x01, 0x41
	.zero		2


	//----- nvinfo : EIATTR_SPARSE_MMA_MASK
	.align		4
        /*01b4*/ 	.byte	0x03, 0x50
        /*01b6*/ 	.short	0x0000


	//----- nvinfo : EIATTR_TCGEN05_1CTA_USED
	.align		4
        /*01b8*/ 	.byte	0x01, 0x51
	.zero		2


	//----- nvinfo : EIATTR_MAXREG_COUNT
	.align		4
        /*01bc*/ 	.byte	0x03, 0x1b
        /*01be*/ 	.short	0x00ff


	//----- nvinfo : EIATTR_NUM_BARRIERS
	.align		4
        /*01c0*/ 	.byte	0x02, 0x4c
        /*01c2*/ 	.byte	0x01
	.zero		1


	//----- nvinfo : EIATTR_ANNOTATIONS
	.align		4
        /*01c4*/ 	.byte	0x04, 0x55
        /*01c6*/ 	.short	(.L_73 - .L_72)


	//   ....[0]....
.L_72:
        /*01c8*/ 	.word	0x00000001
        /*01cc*/ 	.byte	0xc0, 0x15, 0x00, 0x00, 0x01, 0x00, 0x00, 0x00, 0xf0, 0x15, 0x00, 0x00, 0x01, 0x00, 0x00, 0x00
        /* <DEDUP_REMOVED lines=37> */
        /*042c*/ 	.byte	0x30, 0x75, 0x00, 0x00, 0x01, 0x00, 0x00, 0x00, 0x50, 0x75, 0x00, 0x00


	//----- nvinfo : EIATTR_INT_WARP_WIDE_INSTR_OFFSETS
	.align		4
.L_73:
        /*0438*/ 	.byte	0x04, 0x31
        /*043a*/ 	.short	(.L_75 - .L_74)


	//   ....[0]....
.L_74:
        /*043c*/ 	.word	0x00001de0


	//   ....[1]....
        /*0440*/ 	.word	0x00001df0


	//   ....[2]....
        /*0444*/ 	.word	0x000027c0


	//   ....[3]....
        /*0448*/ 	.word	0x00002910


	//   ....[4]....
        /*044c*/ 	.word	0x00007790


	//   ....[5]....
        /*0450*/ 	.word	0x0000c270


	//   ....[6]....
        /*0454*/ 	.word	0x0000c2c0


	//----- nvinfo : EIATTR_COOP_GROUP_MASK_REGIDS
	.align		4
.L_75:
        /*0458*/ 	.byte	0x04, 0x29
        /*045a*/ 	.short	(.L_77 - .L_76)


	//   ....[0]....
.L_76:
        /*045c*/ 	.word	0xffffffff


	//   ....[1]....
        /*0460*/ 	.word	0xffffffff


	//   ....[2]....
        /*0464*/ 	.word	0xffffffff


	//   ....[3]....
        /*0468*/ 	.word	0xffffffff


	//   ....[4]....
        /*046c*/ 	.word	0xffffffff


	//   ....[5]....
        /*0470*/ 	.word	0xffffffff


	//   ....[6]....
        /*0474*/ 	.word	0xffffffff


	//   ....[7]....
        /*0478*/ 	.word	0xffffffff


	//----- nvinfo : EIATTR_COOP_GROUP_INSTR_OFFSETS
	.align		4
.L_77:
        /*047c*/ 	.byte	0x04, 0x28
        /*047e*/ 	.short	(.L_79 - .L_78)


	//   ....[0]....
.L_78:
        /*0480*/ 	.word	0x00000060


	//   ....[1]....
        /*0484*/ 	.word	0x00000320


	//   ....[2]....
        /*0488*/ 	.word	0x00003ee0


	//   ....[3]....
        /*048c*/ 	.word	0x000061b0


	//   ....[4]....
        /*0490*/ 	.word	0x00008450


	//   ....[5]....
        /*0494*/ 	.word	0x00009480


	//   ....[6]....
        /*0498*/ 	.word	0x0000c100


	//   ....[7]....
        /*049c*/ 	.word	0x0000c370


	//----- nvinfo : EIATTR_VRC_CTA_INIT_COUNT
	.align		4
.L_79:
        /*04a0*/ 	.byte	0x02, 0x4a
        /*04a2*/ 	.byte	0x80
	.zero		1


	//----- nvinfo : EIATTR_MBARRIER_INSTR_OFFSETS
	.align		4
        /*04a4*/ 	.byte	0x04, 0x39
        /*04a6*/ 	.short	(.L_81 - .L_80)


	//   ....[0]....
.L_80:
        /*04a8*/ 	.word	0x000023f0
        /*04ac*/ 	.word	0x000000ff
        /*04b0*/ 	.word	0x00000000
        /*04b4*/ 	.short	0x0100
        /*04b6*/ 	.byte	0x0b
	.zero		1


	//   ....[1]....
        /*04b8*/ 	.word	0x00002810
        /*04bc*/ 	.word	0x000000ff
        /*04c0*/ 	.word	0x0000e008
        /*04c4*/ 	.short	0x0100
        /*04c6*/ 	.byte	0x0e
	.zero		1


	//   ....[2]....
        /*04c8*/ 	.word	0x00002de0
        /*04cc*/ 	.word	0x000000ff
        /*04d0*/ 	.word	0x00004000
        /*04d4*/ 	.short	0x0100
        /*04d6*/ 	.byte	0x0e
	.zero		1


	//   ....[3]....
        /*04d8*/ 	.word	0x00003030
        /*04dc*/ 	.word	0x000000ff
        /*04e0*/ 	.word	0x00004000
        /*04e4*/ 	.short	0x010a
        /*04e6*/ 	.byte	0x0e
	.zero		1


	//   ....[4]....
        /*04e8*/ 	.word	0x00003120
        /*04ec*/ 	.word	0x000000ff
        /*04f0*/ 	.word	0x00004000
        /*04f4*/ 	.short	0x0108
        /*04f6*/ 	.byte	0x0e
	.zero		1


	//   ....[5]....
        /*04f8*/ 	.word	0x00007c50
        /*04fc*/ 	.word	0x000000ff
        /*0500*/ 	.word	0x0000e010
        /*0504*/ 	.short	0x0100
        /*0506*/ 	.byte	0x0e
	.zero		1


	//   ....[6]....
        /*0508*/ 	.word	0x00007dc0
        /*050c*/ 	.word	0x000000ff
        /*0510*/ 	.word	0x0000e010
        /*0514*/ 	.short	0x010a
        /*0516*/ 	.byte	0x0e
	.zero		1


	//   ....[7]....
        /*0518*/ 	.word	0x00007e20
        /*051c*/ 	.word	0x000000ff
        /*0520*/ 	.word	0x0000e010
        /*0524*/ 	.short	0x0108
        /*0526*/ 	.byte	0x0e
	.zero		1


	//   ....[8]....
        /*0528*/ 	.word	0x00007e70
        /*052c*/ 	.word	0x000000ff
        /*0530*/ 	.word	0x00000000
        /*0534*/ 	.short	0x010a
        /*0536*/ 	.byte	0x0b
	.zero		1


	//   ....[9]....
        /*0538*/ 	.word	0x0000aa60
        /*053c*/ 	.word	0x000000ff
        /*0540*/ 	.word	0x00000000
        /*0544*/ 	.short	0x010a
        /*0546*/ 	.byte	0x0b
	.zero		1


	//   ....[10]....
        /*0548*/ 	.word	0x0000ab60
        /*054c*/ 	.word	0x000000ff
        /*0550*/ 	.word	0x0000e000
        /*0554*/ 	.short	0x0108
        /*0556*/ 	.byte	0x0e
	.zero		1


	//   ....[11]....
        /*0558*/ 	.word	0x0000ac60
        /*055c*/ 	.word	0x000000ff
        /*0560*/ 	.word	0x0000e008
        /*0564*/ 	.short	0x0108
        /*0566*/ 	.byte	0x0e
	.zero		1


	//   ....[12]....
        /*0568*/ 	.word	0x0000c390
        /*056c*/ 	.word	0x000000ff
        /*0570*/ 	.word	0x00004000
        /*0574*/ 	.short	0x010a
        /*0576*/ 	.byte	0x0e
	.zero		1


	//   ....[13]....
        /*0578*/ 	.word	0x0000c3c0
        /*057c*/ 	.word	0x000000ff
        /*0580*/ 	.word	0x0000e010
        /*0584*/ 	.short	0x010a
        /*0586*/ 	.byte	0x0e
	.zero		1


	//   ....[14]....
        /*0588*/ 	.word	0x0000c3f0
        /*058c*/ 	.word	0x000000ff
        /*0590*/ 	.word	0x00000000
        /*0594*/ 	.short	0x010a
        /*0596*/ 	.byte	0x0b
	.zero		1


	//   ....[15]....
        /*0598*/ 	.word	0x0000c420
        /*059c*/ 	.word	0x000000ff
        /*05a0*/ 	.word	0x00000000
        /*05a4*/ 	.short	0x010a
        /*05a6*/ 	.byte	0x0b
	.zero		1


	//----- nvinfo : EIATTR_NUM_MBARRIERS
	.align		4
.L_81:
        /*05a8*/ 	.byte	0x03, 0x38
        /*05aa*/ 	.short	0xffff


	//----- nvinfo : EIATTR_EXIT_INSTR_OFFSETS
	.align		4
        /*05ac*/ 	.byte	0x04, 0x1c
        /*05ae*/ 	.short	(.L_83 - .L_82)


	//   ....[0]....
.L_82:
        /*05b0*/ 	.word	0x0000c380


	//----- nvinfo : EIATTR_REQNTID
	.align		4
.L_83:
        /*05b4*/ 	.byte	0x04, 0x10
        /*05b6*/ 	.short	(.L_85 - .L_84)
.L_84:
        /*05b8*/ 	.word	0x00000080
        /*05bc*/ 	.word	0x00000001
        /*05c0*/ 	.word	0x00000001


	//----- nvinfo : EIATTR_CRS_STACK_SIZE
	.align		4
.L_85:
        /*05c4*/ 	.byte	0x04, 0x1e
        /*05c6*/ 	.short	(.L_87 - .L_86)
.L_86:
        /*05c8*/ 	.word	0x00000000


	//----- nvinfo : EIATTR_CBANK_PARAM_SIZE
	.align		4
.L_87:
        /*05cc*/ 	.byte	0x03, 0x19
        /*05ce*/ 	.short	0x0088


	//----- nvinfo : EIATTR_PARAM_CBANK
	.align		4
        /*05d0*/ 	.byte	0x04, 0x0a
        /*05d2*/ 	.short	(.L_89 - .L_88)
	.align		4
.L_88:
        /*05d4*/ 	.word	index@(.nv.constant0.attn_fwd)
        /*05d8*/ 	.short	0x0380
        /*05da*/ 	.short	0x0088


	//----- nvinfo : EIATTR_SW_WAR
	.align		4
.L_89:
        /*05dc*/ 	.byte	0x04, 0x36
        /*05de*/ 	.short	(.L_91 - .L_90)
.L_90:
        /*05e0*/ 	.word	0x00000008
.L_91:


//--------------------- .nv.compat                --------------------------
	.section	.nv.compat,"",@"SHT_CUDA_COMPAT_INFO"
	.align	4
        /*0000*/ 	.byte	0x02, 0x02, 0x02, 0x00, 0x02, 0x05, 0x05, 0x00, 0x02, 0x03, 0x00, 0x00, 0x02, 0x06, 0x01, 0x00


//--------------------- .nv.callgraph             --------------------------
	.section	.nv.callgraph,"",@"SHT_CUDA_CALLGRAPH"
	.align	4
	.sectionentsize	8
	.align		4
        /*0000*/ 	.word	0x00000000
	.align		4
        /*0004*/ 	.word	0xffffffff
	.align		4
        /*0008*/ 	.word	0x00000000
	.align		4
        /*000c*/ 	.word	0xfffffffe
	.align		4
        /*0010*/ 	.word	0x00000000
	.align		4
        /*0014*/ 	.word	0xfffffffd
	.align		4
        /*0018*/ 	.word	0x00000000
	.align		4
        /*001c*/ 	.word	0xfffffffc


//--------------------- .nv.constant4             --------------------------
	.section	.nv.constant4,"a",@progbits
	.align	8
	.align		8
.nv.constant4:
        /*0000*/ 	.dword	_$_str


//--------------------- .text.attn_fwd            --------------------------
	.section	.text.attn_fwd,"ax",@progbits
	.align	128
        .global         attn_fwd
        .type           attn_fwd,@function
        .size           attn_fwd,(.L_x_28 - attn_fwd)
        .other          attn_fwd,@"STO_CUDA_ENTRY STV_DEFAULT"
attn_fwd:
.text.attn_fwd:
[----:B------:R-:W0:Y:S01]  /*0000*/  LDC R1, c[0x0][0x37c] ;  /* 0x0000df00ff017b82 */ /* 0x000e220000000800 */
[----:B------:R-:W1:Y:S01]  /*0010*/  S2R R0, SR_TID.X ;  /* 0x0000000000007919 */ /* 0x000e620000002100 */
[----:B0-----:R-:W-:Y:S02]  /*0020*/  IADD3 R1, PT, PT, R1, -0x138, RZ ;  /* 0xfffffec801017810 */ /* 0x001fe40007ffe0ff */
[----:B-1----:R-:W-:-:S13]  /*0030*/  ISETP.GE.U32.AND P0, PT, R0, 0x20, PT ;  /* 0x000000200000780c */ /* 0x002fda0003f06070 */
[----:B------:R-:W-:Y:S05]  /*0040*/  @P0 BRA `(.L_x_0) ;  /* 0x0000000000b80947 */ /* 0x000fea0003800000 */
[----:B------:R-:W0:Y:S01]  /*0050*/  S2UR UR6, SR_CgaCtaId ;  /* 0x00000000000679c3 */ /* 0x000e220000008800 */
[----:B------:R-:W-:Y:S01]  /*0060*/  NOP ;  /* 0x0000000000007918 */ /* 0x000fe20000000000 */
[----:B------:R-:W-:Y:S02]  /*0070*/  UMOV UR4, 0x40 ;  /* 0x0000004000047882 */ /* 0x000fe40000000000 */
[----:B0-----:R-:W-:-:S09]  /*0080*/  ULEA UR4, UR6, UR4, 0x18 ;  /* 0x0000000406047291 */ /* 0x001fd2000f8ec0ff */
[----:B------:R-:W0:Y:S01]  /*0090*/  LDS.U8 R0, [UR4] ;  /* 0x00000004ff007984 */ /* 0x000e220008000000 */
[----:B------:R-:W-:Y:S02]  /*00a0*/  UMOV UR4, 0x400 ;  /* 0x0000040000047882 */ /* 0x000fe40000000000 */
[----:B------:R-:W-:Y:S01]  /*00b0*/  ULEA UR4, UR6, UR4, 0x18 ;  /* 0x0000000406047291 */ /* 0x000fe2000f8ec0ff */
[----:B0-----:R-:W-:-:S13]  /*00c0*/  ISETP.NE.AND P1, PT, R0, RZ, PT ;  /* 0x000000ff0000720c */ /* 0x001fda0003f25270 */
[----:B------:R-:W-:Y:S05]  /*00d0*/  @P1 BRA `(.L_x_1) ;  /* 0x00000000007c1947 */ /* 0x000fea0003800000 */
[----:B------:R-:W-:-:S13]  /*00e0*/  ELECT P1, URZ, PT ;  /* 0x0000000000ff782f */ /* 0x000fda0003820000 */
[----:B------:R-:W-:Y:S05]  /*00f0*/  @!P1 BRA `(.L_x_2) ;  /* 0x0000000000849947 */ /* 0x000fea0003800000 */
[----:B------:R-:W-:Y:S01]  /*0100*/  UMOV UR5, 0x4 ;  /* 0x0000000400057882 */ /* 0x000fe20000000000 */
[----:B------:R-:W-:Y:S01]  /*0110*/  HFMA2 R4, -RZ, RZ, 0, 5.9604644775390625e-08 ;  /* 0x00000001ff047431 */ /* 0x000fe200000001ff */
[----:B------:R-:W-:-:S03]  /*0120*/  MOV R5, 0xf ;  /* 0x0000000f00057802 */ /* 0x000fc60000000f00 */
[----:B------:R-:W-:Y:S04]  /*0130*/  DEPBAR.LE SB0, 0x36 ;  /* 0x00008d800000791a */ /* 0x000fe80000000000 */
[----:B------:R-:W0:Y:S02]  /*0140*/  UTCATOMSWS.FIND_AND_SET.ALIGN UP0, UR5, UR5 ;  /* 0x00000005000575e3 */ /* 0x000e240008000800 */
[----:B0-----:R-:W-:-:S04]  /*0150*/  PLOP3.LUT P1, PT, PT, PT, UP0, 0x80, 0x8 ;  /* 0x000000000008781c */ /* 0x001fc80003f2f008 */
[----:B------:R-:W-:-:S04]  /*0160*/  SEL R0, RZ, 0xffffffff, !P1 ;  /* 0xffffffffff007807 */ /* 0x000fc80004800000 */
[----:B------:R-:W-:Y:S02]  /*0170*/  ISETP.NE.AND P1, PT, R0, RZ, PT ;  /* 0x000000ff0000720c */ /* 0x000fe40003f25270 */
[----:B------:R-:W-:-:S11]  /*0180*/  MOV R0, UR5 ;  /* 0x0000000500007c02 */ /* 0x000fd60008000f00 */
[----:B------:R-:W-:Y:S05]  /*0190*/  @P1 BRA `(.L_x_3) ;  /* 0x0000000000241947 */ /* 0x000fea0003800000 */
.L_x_4:
[----:B------:R-:W-:Y:S05]  /*01a0*/  NANOSLEEP 0x64 ;  /* 0x000000640000795d */ /* 0x000fea0003800000 */
[----:B------:R-:W-:-:S05]  /*01b0*/  UMOV UR5, 0x4 ;  /* 0x0000000400057882 */ /* 0x000fca0000000000 */
[----:B------:R-:W-:Y:S04]  /*01c0*/  DEPBAR.LE SB0, 0x36 ;  /* 0x00008d800000791a */ /* 0x000fe80000000000 */
[----:B------:R-:W0:Y:S02]  /*01d0*/  UTCATOMSWS.FIND_AND_SET.ALIGN UP0, UR5, UR5 ;  /* 0x00000005000575e3 */ /* 0x000e240008000800 */
[----:B0-----:R-:W-:-:S04]  /*01e0*/  PLOP3.LUT P1, PT, PT, PT, UP0, 0x80, 0x8 ;  /* 0x000000000008781c */ /* 0x001fc80003f2f008 */
[----:B------:R-:W-:-:S04]  /*01f0*/  SEL R0, RZ, 0xffffffff, !P1 ;  /* 0xffffffffff007807 */ /* 0x000fc80004800000 */
[----:B------:R-:W-:Y:S02]  /*0200*/  ISETP.NE.AND P1, PT, R0, RZ, PT ;  /* 0x000000ff0000720c */ /* 0x000fe40003f25270 */
[----:B------:R-:W-:-:S11]  /*0210*/  MOV R0, UR5 ;  /* 0x0000000500007c02 */ /* 0x000fd60008000f00 */
[----:B------:R-:W-:Y:S05]  /*0220*/  @!P1 BRA `(.L_x_4) ;  /* 0xfffffffc00dc9947 */ /* 0x000fea000383ffff */
.L_x_3:
[----:B------:R-:W-:Y:S01]  /*0230*/  IADD3 R3, PT, PT, R0, 0x10, RZ ;  /* 0x0000001000037810 */ /* 0x000fe20007ffe0ff */
[----:B------:R-:W-:Y:S01]  /*0240*/  UMOV UR5, 0x50 ;  /* 0x0000005000057882 */ /* 0x000fe20000000000 */
[----:B------:R-:W-:Y:S01]  /*0250*/  SHF.L.U32 R2, R5, R0, RZ ;  /* 0x0000000005027219 */ /* 0x000fe200000006ff */
[----:B------:R-:W-:Y:S01]  /*0260*/  ULEA UR5, UR6, UR5, 0x18 ;  /* 0x0000000506057291 */ /* 0x000fe2000f8ec0ff */
[----:B------:R-:W-:Y:S02]  /*0270*/  SHF.L.U32 R3, R4, R3, RZ ;  /* 0x0000000304037219 */ /* 0x000fe400000006ff */
[----:B------:R-:W-:Y:S02]  /*0280*/  SHF.L.U32 R0, R0, 0x5, RZ ;  /* 0x0000000500007819 */ /* 0x000fe400000006ff */
[----:B------:R-:W-:-:S05]  /*0290*/  LOP3.LUT R2, R3, R2, RZ, 0xfc, !PT ;  /* 0x0000000203027212 */ /* 0x000fca00078efcff */
[----:B------:R0:W-:Y:S04]  /*02a0*/  ATOMS.OR RZ, [UR5], R2 ;  /* 0x00000002ffff798c */ /* 0x0001e8000b000005 */
[----:B------:R0:W-:Y:S01]  /*02b0*/  STS [UR4], R0 ;  /* 0x00000000ff007988 */ /* 0x0001e20008000804 */
[----:B------:R-:W-:Y:S05]  /*02c0*/  BRA `(.L_x_2) ;  /* 0x0000000000107947 */ /* 0x000fea0003800000 */
.L_x_1:
[----:B------:R-:W-:Y:S02]  /*02d0*/  MOV R0, 0xffffffff ;  /* 0xffffffff00007802 */ /* 0x000fe40000000f00 */
[----:B------:R-:W-:-:S03]  /*02e0*/  MOV R2, 0x310 ;  /* 0x0000031000027802 */ /* 0x000fc60000000f00 */
[----:B------:R0:W-:Y:S04]  /*02f0*/  STS [UR4], R0 ;  /* 0x00000000ff007988 */ /* 0x0001e80008000804 */
[----:B0-----:R-:W-:Y:S05]  /*0300*/  CALL.REL.NOINC `($__internal_1_$__cuda_sm10x_tcgen05_guardrail_trap_phase_invalid_during_alloc) ;  /* 0x000000c0005c7944 */ /* 0x001fea0003c00000 */
.L_x_2:
[----:B------:R-:W-:Y:S05]  /*0310*/  WARPSYNC.ALL ;  /* 0x0000000000007948 */ /* 0x000fea0003800000 */
[----:B------:R-:W-:Y:S01]  /*0320*/  NOP ;  /* 0x0000000000007918 */ /* 0x000fe20000000000 */
.L_x_0:
[----:B------:R-:W1:Y:S01]  /*0330*/  S2R R71, SR_TID.X ;  /* 0x0000000000477919 */ /* 0x000e620000002100 */
[----:B------:R-:W2:Y:S01]  /*0340*/  S2UR UR15, SR_CTAID.Y ;  /* 0x00000000000f79c3 */ /* 0x000ea20000002600 */
[----:B------:R-:W2:Y:S01]  /*0350*/  LDCU.64 UR4, c[0x0][0x3b0] ;  /* 0x00007600ff0477ac */ /* 0x000ea20008000a00 */
[----:B------:R-:W3:Y:S01]  /*0360*/  S2R R3, SR_CTAID.X ;  /* 0x0000000000037919 */ /* 0x000ee20000002500 */
[----:B------:R-:W-:Y:S01]  /*0370*/  UMOV UR14, 0x400 ;  /* 0x00000400000e7882 */ /* 0x000fe20000000000 */
[----:B------:R-:W4:Y:S04]  /*0380*/  LDCU.64 UR28, c[0x0][0x358] ;  /* 0x00006b00ff1c77ac */ /* 0x000f280008000a00 */
[----:B------:R-:W0:Y:S08]  /*0390*/  S2UR UR6, SR_CgaCtaId ;  /* 0x00000000000679c3 */ /* 0x000e300000008800 */
[----:B------:R-:W4:Y:S08]  /*03a0*/  LDC.64 R44, c[0x0][0x380] ;  /* 0x0000e000ff2c7b82 */ /* 0x000f300000000a00 */
[----:B------:R-:W4:Y:S01]  /*03b0*/  LDC R42, c[0x0][0x3b8] ;  /* 0x0000ee00ff2a7b82 */ /* 0x000f220000000800 */
[----:B--2---:R-:W-:-:S04]  /*03c0*/  UIMAD UR4, UR15, UR4, URZ ;  /* 0x000000040f0472a4 */ /* 0x004fc8000f8e02ff */
[----:B------:R-:W-:Y:S01]  /*03d0*/  USHF.L.U32 UR7, UR4, 0x1, URZ ;  /* 0x0000000104077899 */ /* 0x000fe200080006ff */
[----:B01----:R-:W-:Y:S01]  /*03e0*/  LOP3.LUT R0, R71, 0x3f, RZ, 0xc0, !PT ;  /* 0x0000003f47007812 */ /* 0x003fe200078ec0ff */
[----:B------:R-:W-:Y:S01]  /*03f0*/  ULEA UR14, UR6, UR14, 0x18 ;  /* 0x0000000e060e7291 */ /* 0x000fe2000f8ec0ff */
[----:B------:R-:W-:Y:S01]  /*0400*/  BAR.SYNC.DEFER_BLOCKING 0x0 ;  /* 0x0000000000007b1d */ /* 0x000fe20000010000 */
[----:B------:R-:W-:Y:S02]  /*0410*/  SHF.R.U32.HI R46, RZ, 0x6, R71 ;  /* 0x00000006ff2e7819 */ /* 0x000fe40000011647 */
[----:B---3--:R-:W-:Y:S02]  /*0420*/  LEA R2, R3, R0, 0x6 ;  /* 0x0000000003027211 */ /* 0x008fe400078e30ff */
[----:B------:R-:W-:-:S03]  /*0430*/  SGXT.U32 R46, R46, 0x1 ;  /* 0x000000012e2e781a */ /* 0x000fc60000000000 */
[----:B------:R-:W0:Y:S01]  /*0440*/  LDC.64 R124, c[0x0][0x3c0] ;  /* 0x0000f000ff7c7b82 */ /* 0x000e220000000a00 */
[----:B------:R-:W-:Y:S01]  /*0450*/  IMAD R2, R2, UR5, RZ ;  /* 0x0000000502027c24 */ /* 0x000fe2000f8e02ff */
[----:B------:R-:W-:-:S03]  /*0460*/  UIMAD.WIDE UR4, UR4, 0x2, URZ ;  /* 0x00000002040478a5 */ /* 0x000fc6000f8e02ff */
[C---:B------:R-:W-:Y:S02]  /*0470*/  IMAD.SHL.U32 R3, R2.reuse, 0x2, RZ ;  /* 0x0000000202037824 */ /* 0x040fe400078e00ff */
[----:B------:R-:W-:Y:S01]  /*0480*/  IMAD.HI R2, R2, 0x2, RZ ;  /* 0x0000000202027827 */ /* 0x000fe200078e02ff */
[----:B------:R-:W1:Y:S02]  /*0490*/  LDC.64 R80, c[0x0][0x388] ;  /* 0x0000e200ff507b82 */ /* 0x000e640000000a00 */
[----:B----4-:R-:W-:Y:S01]  /*04a0*/  IADD3 R44, P1, P2, R3, UR7, R44 ;  /* 0x00000007032c7c10 */ /* 0x010fe2000fa3e02c */
[----:B------:R-:W-:Y:S02]  /*04b0*/  IMAD R3, R46, R42, RZ ;  /* 0x0000002a2e037224 */ /* 0x000fe400078e02ff */
[----:B------:R-:W2:Y:S01]  /*04c0*/  LDCU UR4, c[0x0][0x3c8] ;  /* 0x00007900ff0477ac */ /* 0x000ea20008000800 */
[----:B------:R-:W-:Y:S02]  /*04d0*/  IADD3.X R48, PT, PT, R2, UR5, R45, P1, P2 ;  /* 0x0000000502307c10 */ /* 0x000fe40008fe442d */
[C---:B------:R-:W-:Y:S01]  /*04e0*/  LEA R2, R42.reuse, R3, 0x1 ;  /* 0x000000032a027211 */ /* 0x040fe200078e08ff */
[----:B------:R-:W3:Y:S01]  /*04f0*/  LDS R47, [UR14] ;  /* 0x0000000eff2f7984 */ /* 0x000ee20008000800 */
[----:B------:R-:W-:Y:S02]  /*0500*/  BAR.SYNC.DEFER_BLOCKING 0x0 ;  /* 0x0000000000007b1d */ /* 0x000fe40000010000 */
[----:B------:R-:W-:-:S02]  /*0510*/  LEA R4, R42, R2, 0x1 ;  /* 0x000000022a047211 */ /* 0x000fc400078e08ff */
[C---:B------:R-:W-:Y:S02]  /*0520*/  LEA R6, P1, R3.reuse, R44, 0x1 ;  /* 0x0000002c03067211 */ /* 0x040fe400078208ff */
[----:B------:R-:W-:Y:S02]  /*0530*/  LEA R5, R42, R4, 0x1 ;  /* 0x000000042a057211 */ /* 0x000fe400078e08ff */
[----:B------:R-:W-:Y:S02]  /*0540*/  LEA R8, P2, R2, R44, 0x1 ;  /* 0x0000002c02087211 */ /* 0x000fe400078408ff */
[C---:B------:R-:W-:Y:S02]  /*0550*/  LEA R15, R42.reuse, R5, 0x1 ;  /* 0x000000052a0f7211 */ /* 0x040fe400078e08ff */
[----:B------:R-:W-:Y:S02]  /*0560*/  LEA.HI.X.SX32 R7, R3, R48, 0x1, P1 ;  /* 0x0000003003077211 */ /* 0x000fe400008f0eff */
[----:B------:R-:W-:-:S02]  /*0570*/  LEA R17, R42, R15, 0x1 ;  /* 0x0000000f2a117211 */ /* 0x000fc400078e08ff */
[----:B------:R-:W-:Y:S02]  /*0580*/  LEA R10, P1, R4, R44, 0x1 ;  /* 0x0000002c040a7211 */ /* 0x000fe400078208ff */
[-C--:B------:R-:W-:Y:S02]  /*0590*/  LEA.HI.X.SX32 R9, R2, R48.reuse, 0x1, P2 ;  /* 0x0000003002097211 */ /* 0x080fe400010f0eff */
[----:B------:R-:W-:Y:S01]  /*05a0*/  LEA.HI.X.SX32 R11, R4, R48, 0x1, P1 ;  /* 0x00000030040b7211 */ /* 0x000fe200008f0eff */
[----:B------:R4:W5:Y:S01]  /*05b0*/  LDG.E.U16 R2, desc[UR28][R6.64] ;  /* 0x0000001c06027981 */ /* 0x000962000c1e1500 */
[----:B------:R-:W-:-:S03]  /*05c0*/  LEA R12, P1, R5, R44, 0x1 ;  /* 0x0000002c050c7211 */ /* 0x000fc600078208ff */
[----:B------:R0:W5:Y:S01]  /*05d0*/  LDG.E.U16 R3, desc[UR28][R8.64] ;  /* 0x0000001c08037981 */ /* 0x000162000c1e1500 */
[----:B------:R-:W-:Y:S02]  /*05e0*/  LEA.HI.X.SX32 R13, R5, R48, 0x1, P1 ;  /* 0x00000030050d7211 */ /* 0x000fe400008f0eff */
[C---:B------:R-:W-:Y:S01]  /*05f0*/  LEA R14, P1, R15.reuse, R44, 0x1 ;  /* 0x0000002c0f0e7211 */ /* 0x040fe200078208ff */
[----:B------:R0:W5:Y:S01]  /*0600*/  LDG.E.U16 R4, desc[UR28][R10.64] ;  /* 0x0000001c0a047981 */ /* 0x000162000c1e1500 */
[C---:B----4-:R-:W-:Y:S02]  /*0610*/  LEA R7, R42.reuse, R17, 0x1 ;  /* 0x000000112a077211 */ /* 0x050fe400078e08ff */
[----:B------:R-:W-:Y:S01]  /*0620*/  LEA.HI.X.SX32 R15, R15, R48, 0x1, P1 ;  /* 0x000000300f0f7211 */ /* 0x000fe200008f0eff */
[----:B------:R4:W5:Y:S01]  /*0630*/  LDG.E.U16 R5, desc[UR28][R12.64] ;  /* 0x0000001c0c057981 */ /* 0x000962000c1e1500 */
[C---:B------:R-:W-:Y:S02]  /*0640*/  LEA R21, R42.reuse, R7, 0x1 ;  /* 0x000000072a157211 */ /* 0x040fe400078e08ff */
[----:B------:R-:W-:Y:S01]  /*0650*/  LEA R16, P1, R17, R44, 0x1 ;  /* 0x0000002c11107211 */ /* 0x000fe200078208ff */
[----:B------:R1:W5:Y:S01]  /*0660*/  LDG.E.U16 R6, desc[UR28][R14.64] ;  /* 0x0000001c0e067981 */ /* 0x000362000c1e1500 */
[----:B0-----:R-:W-:-:S04]  /*0670*/  LEA R9, R42, R21, 0x1 ;  /* 0x000000152a097211 */ /* 0x001fc800078e08ff */
[C---:B------:R-:W-:Y:S02]  /*0680*/  LEA R10, R42.reuse, R9, 0x1 ;  /* 0x000000092a0a7211 */ /* 0x040fe400078e08ff */
[----:B------:R-:W-:Y:S02]  /*0690*/  LEA.HI.X.SX32 R17, R17, R48, 0x1, P1 ;  /* 0x0000003011117211 */ /* 0x000fe400008f0eff */
[-C--:B------:R-:W-:Y:S01]  /*06a0*/  LEA R18, P1, R7, R44.reuse, 0x1 ;  /* 0x0000002c07127211 */ /* 0x080fe200078208ff */
[C---:B------:R-:W-:Y:S01]  /*06b0*/  IMAD R11, R42.reuse, 0x2, R10 ;  /* 0x000000022a0b7824 */ /* 0x040fe200078e020a */
[----:B------:R-:W-:Y:S02]  /*06c0*/  LEA R20, P2, R21, R44, 0x1 ;  /* 0x0000002c15147211 */ /* 0x000fe400078408ff */
[----:B------:R-:W-:Y:S02]  /*06d0*/  LEA.HI.X.SX32 R19, R7, R48, 0x1, P1 ;  /* 0x0000003007137211 */ /* 0x000fe400008f0eff */
[----:B----4-:R-:W-:Y:S01]  /*06e0*/  LEA R12, R42, R11, 0x1 ;  /* 0x0000000b2a0c7211 */ /* 0x010fe200078e08ff */
[----:B------:R-:W5:Y:S01]  /*06f0*/  LDG.E.U16 R7, desc[UR28][R16.64] ;  /* 0x0000001c10077981 */ /* 0x000f62000c1e1500 */
[----:B------:R-:W-:-:S02]  /*0700*/  LEA R22, P1, R9, R44, 0x1 ;  /* 0x0000002c09167211 */ /* 0x000fc400078208ff */
[----:B------:R-:W-:Y:S01]  /*0710*/  LEA.HI.X.SX32 R21, R21, R48, 0x1, P2 ;  /* 0x0000003015157211 */ /* 0x000fe200010f0eff */
[----:B------:R-:W5:Y:S01]  /*0720*/  LDG.E.U16 R8, desc[UR28][R18.64] ;  /* 0x0000001c12087981 */ /* 0x000f62000c1e1500 */
[----:B------:R-:W-:Y:S02]  /*0730*/  LEA R13, R42, R12, 0x1 ;  /* 0x0000000c2a0d7211 */ /* 0x000fe400078e08ff */
[----:B------:R-:W-:Y:S02]  /*0740*/  LEA.HI.X.SX32 R23, R9, R48, 0x1, P1 ;  /* 0x0000003009177211 */ /* 0x000fe400008f0eff */
[C---:B-1----:R-:W-:Y:S01]  /*0750*/  LEA R14, P1, R10.reuse, R44, 0x1 ;  /* 0x0000002c0a0e7211 */ /* 0x042fe200078208ff */
[----:B------:R0:W5:Y:S03]  /*0760*/  LDG.E.U16 R9, desc[UR28][R20.64] ;  /* 0x0000001c14097981 */ /* 0x000166000c1e1500 */
[----:B------:R-:W-:-:S02]  /*0770*/  LEA.HI.X.SX32 R15, R10, R48, 0x1, P1 ;  /* 0x000000300a0f7211 */ /* 0x000fc400008f0eff */
[----:B------:R1:W5:Y:S01]  /*0780*/  LDG.E.U16 R10, desc[UR28][R22.64] ;  /* 0x0000001c160a7981 */ /* 0x000362000c1e1500 */
[C---:B0-----:R-:W-:Y:S02]  /*0790*/  LEA R21, R42.reuse, R13, 0x1 ;  /* 0x0000000d2a157211 */ /* 0x041fe400078e08ff */
[CC--:B------:R-:W-:Y:S02]  /*07a0*/  LEA R16, P1, R11.reuse, R44.reuse, 0x1 ;  /* 0x0000002c0b107211 */ /* 0x0c0fe400078208ff */
[----:B-1----:R-:W-:Y:S02]  /*07b0*/  LEA R23, R42, R21, 0x1 ;  /* 0x000000152a177211 */ /* 0x002fe400078e08ff */
[----:B------:R-:W-:Y:S02]  /*07c0*/  LEA R24, P2, R12, R44, 0x1 ;  /* 0x0000002c0c187211 */ /* 0x000fe400078408ff */
[----:B------:R-:W-:Y:S02]  /*07d0*/  LEA R27, R42, R23, 0x1 ;  /* 0x000000172a1b7211 */ /* 0x000fe400078e08ff */
[----:B------:R-:W-:-:S02]  /*07e0*/  LEA.HI.X.SX32 R17, R11, R48, 0x1, P1 ;  /* 0x000000300b117211 */ /* 0x000fc400008f0eff */
[----:B------:R-:W-:Y:S01]  /*07f0*/  LEA.HI.X.SX32 R25, R12, R48, 0x1, P2 ;  /* 0x000000300c197211 */ /* 0x000fe200010f0eff */
[----:B------:R-:W5:Y:S01]  /*0800*/  LDG.E.U16 R11, desc[UR28][R14.64] ;  /* 0x0000001c0e0b7981 */ /* 0x000f62000c1e1500 */
[C---:B------:R-:W-:Y:S02]  /*0810*/  LEA R18, P1, R13.reuse, R44, 0x1 ;  /* 0x0000002c0d127211 */ /* 0x040fe400078208ff */
[----:B------:R-:W-:Y:S01]  /*0820*/  LEA R29, R42, R27, 0x1 ;  /* 0x0000001b2a1d7211 */ /* 0x000fe200078e08ff */
[----:B------:R-:W5:Y:S01]  /*0830*/  LDG.E.U16 R12, desc[UR28][R16.64] ;  /* 0x0000001c100c7981 */ /* 0x000f62000c1e1500 */
[----:B------:R-:W-:Y:S02]  /*0840*/  LEA.HI.X.SX32 R19, R13, R48, 0x1, P1 ;  /* 0x000000300d137211 */ /* 0x000fe400008f0eff */
[C---:B------:R-:W-:Y:S01]  /*0850*/  LEA R20, P1, R21.reuse, R44, 0x1 ;  /* 0x0000002c15147211 */ /* 0x040fe200078208ff */
[----:B------:R0:W5:Y:S03]  /*0860*/  LDG.E.U16 R13, desc[UR28][R24.64] ;  /* 0x0000001c180d7981 */ /* 0x000166000c1e1500 */
[----:B------:R-:W-:Y:S01]  /*0870*/  LEA.HI.X.SX32 R21, R21, R48, 0x1, P1 ;  /* 0x0000003015157211 */ /* 0x000fe200008f0eff */
[----:B------:R1:W5:Y:S01]  /*0880*/  LDG.E.U16 R14, desc[UR28][R18.64] ;  /* 0x0000001c120e7981 */ /* 0x000362000c1e1500 */
[----:B------:R-:W-:-:S03]  /*0890*/  LEA R22, P1, R23, R44, 0x1 ;  /* 0x0000002c17167211 */ /* 0x000fc600078208ff */
[----:B------:R4:W5:Y:S01]  /*08a0*/  LDG.E.U16 R15, desc[UR28][R20.64] ;  /* 0x0000001c140f7981 */ /* 0x000962000c1e1500 */
[----:B0-----:R-:W-:-:S04]  /*08b0*/  LEA R25, R42, R29, 0x1 ;  /* 0x0000001d2a197211 */ /* 0x001fc800078e08ff */
[C---:B-1----:R-:W-:Y:S02]  /*08c0*/  LEA R19, R42.reuse, R25, 0x1 ;  /* 0x000000192a137211 */ /* 0x042fe400078e08ff */
[----:B------:R-:W-:Y:S02]  /*08d0*/  LEA.HI.X.SX32 R23, R23, R48, 0x1, P1 ;  /* 0x0000003017177211 */ /* 0x000fe400008f0eff */
[C---:B------:R-:W-:Y:S02]  /*08e0*/  LEA R33, R42.reuse, R19, 0x1 ;  /* 0x000000132a217211 */ /* 0x040fe400078e08ff */
[C---:B------:R-:W-:Y:S01]  /*08f0*/  LEA R28, P1, R29.reuse, R44, 0x1 ;  /* 0x0000002c1d1c7211 */ /* 0x040fe200078208ff */
[----:B------:R0:W5:Y:S02]  /*0900*/  LDG.E.U16 R16, desc[UR28][R22.64] ;  /* 0x0000001c16107981 */ /* 0x000164000c1e1500 */
[----:B----4-:R-:W-:Y:S01]  /*0910*/  IMAD R21, R42, 0x2, R33 ;  /* 0x000000022a157824 */ /* 0x010fe200078e0221 */
[----:B------:R-:W-:-:S02]  /*0920*/  LEA.HI.X.SX32 R29, R29, R48, 0x1, P1 ;  /* 0x000000301d1d7211 */ /* 0x000fc400008f0eff */
[-C--:B------:R-:W-:Y:S02]  /*0930*/  LEA R24, P1, R25, R44.reuse, 0x1 ;  /* 0x0000002c19187211 */ /* 0x080fe400078208ff */
[----:B------:R-:W-:Y:S01]  /*0940*/  LEA R26, P2, R27, R44, 0x1 ;  /* 0x0000002c1b1a7211 */ /* 0x000fe200078408ff */
[----:B------:R-:W5:Y:S01]  /*0950*/  LDG.E.U16 R18, desc[UR28][R28.64] ;  /* 0x0000001c1c127981 */ /* 0x000f62000c1e1500 */
[----:B------:R-:W-:Y:S02]  /*0960*/  LEA.HI.X.SX32 R25, R25, R48, 0x1, P1 ;  /* 0x0000003019197211 */ /* 0x000fe400008f0eff */
[C---:B0-----:R-:W-:Y:S02]  /*0970*/  LEA R22, R42.reuse, R21, 0x1 ;  /* 0x000000152a167211 */ /* 0x041fe400078e08ff */
[----:B------:R-:W-:Y:S02]  /*0980*/  LEA R30, P1, R19, R44, 0x1 ;  /* 0x0000002c131e7211 */ /* 0x000fe400078208ff */
[----:B------:R-:W-:-:S02]  /*0990*/  LEA R23, R42, R22, 0x1 ;  /* 0x000000162a177211 */ /* 0x000fc400078e08ff */
[-C--:B------:R-:W-:Y:S02]  /*09a0*/  LEA.HI.X.SX32 R27, R27, R48.reuse, 0x1, P2 ;  /* 0x000000301b1b7211 */ /* 0x080fe400010f0eff */
[----:B------:R-:W-:Y:S02]  /*09b0*/  LEA.HI.X.SX32 R31, R19, R48, 0x1, P1 ;  /* 0x00000030131f7211 */ /* 0x000fe400008f0eff */
[-C--:B------:R-:W-:Y:S01]  /*09c0*/  LEA R32, P2, R33, R44.reuse, 0x1 ;  /* 0x0000002c21207211 */ /* 0x080fe200078408ff */
[----:B------:R0:W5:Y:S01]  /*09d0*/  LDG.E.U16 R17, desc[UR28][R26.64] ;  /* 0x0000001c1a117981 */ /* 0x000162000c1e1500 */
[----:B------:R-:W-:Y:S02]  /*09e0*/  LEA R34, P1, R21, R44, 0x1 ;  /* 0x0000002c15227211 */ /* 0x000fe400078208ff */
[----:B------:R-:W-:Y:S01]  /*09f0*/  LEA R37, R42, R23, 0x1 ;  /* 0x000000172a257211 */ /* 0x000fe200078e08ff */
[----:B------:R1:W5:Y:S01]  /*0a00*/  LDG.E.U16 R19, desc[UR28][R24.64] ;  /* 0x0000001c18137981 */ /* 0x000362000c1e1500 */
[----:B------:R-:W-:-:S02]  /*0a10*/  LEA.HI.X.SX32 R33, R33, R48, 0x1, P2 ;  /* 0x0000003021217211 */ /* 0x000fc400010f0eff */
[----:B------:R-:W-:Y:S01]  /*0a20*/  LEA.HI.X.SX32 R35, R21, R48, 0x1, P1 ;  /* 0x0000003015237211 */ /* 0x000fe200008f0eff */
[----:B------:R-:W5:Y:S01]  /*0a30*/  LDG.E.U16 R20, desc[UR28][R30.64] ;  /* 0x0000001c1e147981 */ /* 0x000f62000c1e1500 */
[----:B0-----:R-:W-:-:S03]  /*0a40*/  LEA R26, P1, R22, R44, 0x1 ;  /* 0x0000002c161a7211 */ /* 0x001fc600078208ff */
[----:B------:R0:W5:Y:S01]  /*0a50*/  LDG.E.U16 R21, desc[UR28][R32.64] ;  /* 0x0000001c20157981 */ /* 0x000162000c1e1500 */
[----:B-1----:R-:W-:Y:S02]  /*0a60*/  LEA R25, R42, R37, 0x1 ;  /* 0x000000252a197211 */ /* 0x002fe400078e08ff */
[----:B------:R-:W-:Y:S02]  /*0a70*/  LEA.HI.X.SX32 R27, R22, R48, 0x1, P1 ;  /* 0x00000030161b7211 */ /* 0x000fe400008f0eff */
[C---:B------:R-:W-:Y:S01]  /*0a80*/  LEA R28, P1, R23.reuse, R44, 0x1 ;  /* 0x0000002c171c7211 */ /* 0x040fe200078208ff */
[----:B------:R1:W5:Y:S01]  /*0a90*/  LDG.E.U16 R22, desc[UR28][R34.64] ;  /* 0x0000001c22167981 */ /* 0x000362000c1e1500 */
[C---:B0-----:R-:W-:Y:S02]  /*0aa0*/  LEA R33, R42.reuse, R25, 0x1 ;  /* 0x000000192a217211 */ /* 0x041fe400078e08ff */
[----:B------:R-:W-:Y:S02]  /*0ab0*/  LEA.HI.X.SX32 R29, R23, R48, 0x1, P1 ;  /* 0x00000030171d7211 */ /* 0x000fe400008f0eff */
[----:B------:R-:W-:Y:S01]  /*0ac0*/  LEA R30, P1, R25, R44, 0x1 ;  /* 0x0000002c191e7211 */ /* 0x000fe200078208ff */
[----:B------:R-:W5:Y:S01]  /*0ad0*/  LDG.E.U16 R23, desc[UR28][R26.64] ;  /* 0x0000001c1a177981 */ /* 0x000f62000c1e1500 */
[----:B-1----:R-:W-:-:S02]  /*0ae0*/  LEA R35, R42, R33, 0x1 ;  /* 0x000000212a237211 */ /* 0x002fc400078e08ff */
[----:B------:R-:W-:Y:S01]  /*0af0*/  LEA.HI.X.SX32 R31, R25, R48, 0x1, P1 ;  /* 0x00000030191f7211 */ /* 0x000fe200008f0eff */
[----:B------:R-:W-:Y:S01]  /*0b00*/  IMAD R46, R46, R125, RZ ;  /* 0x0000007d2e2e7224 */ /* 0x000fe200078e02ff */
[C---:B------:R-:W-:Y:S01]  /*0b10*/  LEA R39, R42.reuse, R35, 0x1 ;  /* 0x000000232a277211 */ /* 0x040fe200078e08ff */
[----:B------:R-:W5:Y:S01]  /*0b20*/  LDG.E.U16 R24, desc[UR28][R28.64] ;  /* 0x0000001c1c187981 */ /* 0x000f62000c1e1500 */
[-C--:B------:R-:W-:Y:S02]  /*0b30*/  LEA R36, P2, R37, R44.reuse, 0x1 ;  /* 0x0000002c25247211 */ /* 0x080fe400078408ff */
[----:B------:R-:W-:Y:S01]  /*0b40*/  LEA R32, P1, R33, R44, 0x1 ;  /* 0x0000002c21207211 */ /* 0x000fe200078208ff */
[----:B------:R-:W5:Y:S01]  /*0b50*/  LDG.E.U16 R26, desc[UR28][R30.64] ;  /* 0x0000001c1e1a7981 */ /* 0x000f62000c1e1500 */
[----:B------:R-:W-:Y:S02]  /*0b60*/  LEA R40, R42, R39, 0x1 ;  /* 0x000000272a287211 */ /* 0x000fe400078e08ff */
[----:B------:R-:W-:-:S02]  /*0b70*/  LEA.HI.X.SX32 R37, R37, R48, 0x1, P2 ;  /* 0x0000003025257211 */ /* 0x000fc400010f0eff */
[----:B------:R-:W-:Y:S02]  /*0b80*/  LEA.HI.X.SX32 R33, R33, R48, 0x1, P1 ;  /* 0x0000003021217211 */ /* 0x000fe400008f0eff */
[C---:B------:R-:W-:Y:S01]  /*0b90*/  LEA R34, P1, R35.reuse, R44, 0x1 ;  /* 0x0000002c23227211 */ /* 0x040fe200078208ff */
[----:B------:R0:W5:Y:S01]  /*0ba0*/  LDG.E.U16 R25, desc[UR28][R36.64] ;  /* 0x0000001c24197981 */ /* 0x000162000c1e1500 */
[C---:B------:R-:W-:Y:S02]  /*0bb0*/  LEA R41, R42.reuse, R40, 0x1 ;  /* 0x000000282a297211 */ /* 0x040fe400078e08ff */
[----:B------:R-:W-:Y:S01]  /*0bc0*/  LEA.HI.X.SX32 R35, R35, R48, 0x1, P1 ;  /* 0x0000003023237211 */ /* 0x000fe200008f0eff */
[----:B------:R-:W5:Y:S01]  /*0bd0*/  LDG.E.U16 R27, desc[UR28][R32.64] ;  /* 0x0000001c201b7981 */ /* 0x000f62000c1e1500 */
[-C--:B------:R-:W-:Y:S01]  /*0be0*/  LEA R38, P2, R39, R44.reuse, 0x1 ;  /* 0x0000002c27267211 */ /* 0x080fe200078408ff */
[----:B------:R-:W-:Y:S02]  /*0bf0*/  IMAD R43, R42, 0x2, R41 ;  /* 0x000000022a2b7824 */ /* 0x000fe400078e0229 */
[----:B------:R-:W5:Y:S01]  /*0c00*/  LDG.E.U16 R28, desc[UR28][R34.64] ;  /* 0x0000001c221c7981 */ /* 0x000f62000c1e1500 */
[----:B0-----:R-:W-:-:S02]  /*0c10*/  LEA R36, P1, R40, R44, 0x1 ;  /* 0x0000002c28247211 */ /* 0x001fc400078208ff */
[-C--:B------:R-:W-:Y:S02]  /*0c20*/  LEA.HI.X.SX32 R39, R39, R48.reuse, 0x1, P2 ;  /* 0x0000003027277211 */ /* 0x080fe400010f0eff */
[----:B------:R-:W-:Y:S02]  /*0c30*/  LEA.HI.X.SX32 R37, R40, R48, 0x1, P1 ;  /* 0x0000003028257211 */ /* 0x000fe400008f0eff */
[-C--:B------:R-:W-:Y:S01]  /*0c40*/  LEA R40, P1, R41, R44.reuse, 0x1 ;  /* 0x0000002c29287211 */ /* 0x080fe200078208ff */
[----:B------:R0:W5:Y:S01]  /*0c50*/  LDG.E.U16 R29, desc[UR28][R38.64] ;  /* 0x0000001c261d7981 */ /* 0x000162000c1e1500 */
[----:B------:R-:W-:Y:S02]  /*0c60*/  LEA R31, R42, R43, 0x1 ;  /* 0x0000002b2a1f7211 */ /* 0x000fe400078e08ff */
[----:B------:R-:W-:Y:S01]  /*0c70*/  LEA R42, P2, R43, R44, 0x1 ;  /* 0x0000002c2b2a7211 */ /* 0x000fe200078408ff */
[----:B------:R1:W5:Y:S01]  /*0c80*/  LDG.E.U16 R30, desc[UR28][R36.64] ;  /* 0x0000001c241e7981 */ /* 0x000362000c1e1500 */
[----:B------:R-:W-:-:S02]  /*0c90*/  LEA.HI.X.SX32 R41, R41, R48, 0x1, P1 ;  /* 0x0000003029297211 */ /* 0x000fc400008f0eff */
[----:B------:R-:W-:Y:S02]  /*0ca0*/  LEA R44, P1, R31, R44, 0x1 ;  /* 0x0000002c1f2c7211 */ /* 0x000fe400078208ff */
[----:B0-----:R-:W-:Y:S02]  /*0cb0*/  LEA R38, R125, R46, 0x1 ;  /* 0x0000002e7d267211 */ /* 0x001fe400078e08ff */
[-C--:B------:R-:W-:Y:S02]  /*0cc0*/  LEA.HI.X.SX32 R43, R43, R48.reuse, 0x1, P2 ;  /* 0x000000302b2b7211 */ /* 0x080fe400010f0eff */
[----:B------:R-:W-:Y:S02]  /*0cd0*/  LEA.HI.X.SX32 R45, R31, R48, 0x1, P1 ;  /* 0x000000301f2d7211 */ /* 0x000fe400008f0eff */
[C---:B------:R-:W-:Y:S01]  /*0ce0*/  LEA R48, R125.reuse, R38, 0x1 ;  /* 0x000000267d307211 */ /* 0x040fe200078e08ff */
[----:B------:R0:W5:Y:S03]  /*0cf0*/  LDG.E.U16 R31, desc[UR28][R40.64] ;  /* 0x0000001c281f7981 */ /* 0x000166000c1e1500 */
[C---:B------:R-:W-:Y:S01]  /*0d00*/  LEA R50, R125.reuse, R48, 0x1 ;  /* 0x000000307d327211 */ /* 0x040fe200078e08ff */
[----:B------:R4:W5:Y:S03]  /*0d10*/  LDG.E.U16 R32, desc[UR28][R42.64] ;  /* 0x0000001c2a207981 */ /* 0x000966000c1e1500 */
[C---:B------:R-:W-:Y:S01]  /*0d20*/  LEA R52, R125.reuse, R50, 0x1 ;  /* 0x000000327d347211 */ /* 0x040fe200078e08ff */
[----:B------:R0:W5:Y:S03]  /*0d30*/  LDG.E.U16 R45, desc[UR28][R44.64] ;  /* 0x0000001c2c2d7981 */ /* 0x000166000c1e1500 */
[----:B-1----:R-:W-:-:S04]  /*0d40*/  LEA R36, R125, R52, 0x1 ;  /* 0x000000347d247211 */ /* 0x002fc800078e08ff */
[----:B------:R-:W-:-:S04]  /*0d50*/  LEA R54, R125, R36, 0x1 ;  /* 0x000000247d367211 */ /* 0x000fc800078e08ff */
[----:B0-----:R-:W-:-:S04]  /*0d60*/  LEA R40, R125, R54, 0x1 ;  /* 0x000000367d287211 */ /* 0x001fc800078e08ff */
[----:B----4-:R-:W-:-:S05]  /*0d70*/  LEA R42, R125, R40, 0x1 ;  /* 0x000000287d2a7211 */ /* 0x010fca00078e08ff */
[----:B------:R-:W-:-:S05]  /*0d80*/  IMAD R44, R125, 0x2, R42 ;  /* 0x000000027d2c7824 */ /* 0x000fca00078e022a */
[----:B------:R-:W-:-:S04]  /*0d90*/  LEA R56, R125, R44, 0x1 ;  /* 0x0000002c7d387211 */ /* 0x000fc800078e08ff */
[----:B------:R-:W-:-:S04]  /*0da0*/  LEA R58, R125, R56, 0x1 ;  /* 0x000000387d3a7211 */ /* 0x000fc800078e08ff */
[----:B------:R-:W-:-:S04]  /*0db0*/  LEA R60, R125, R58, 0x1 ;  /* 0x0000003a7d3c7211 */ /* 0x000fc800078e08ff */
[----:B------:R-:W-:-:S04]  /*0dc0*/  LEA R62, R125, R60, 0x1 ;  /* 0x0000003c7d3e7211 */ /* 0x000fc800078e08ff */
[----:B------:R-:W-:-:S04]  /*0dd0*/  LEA R64, R125, R62, 0x1 ;  /* 0x0000003e7d407211 */ /* 0x000fc800078e08ff */
[----:B------:R-:W-:-:S04]  /*0de0*/  LEA R66, R125, R64, 0x1 ;  /* 0x000000407d427211 */ /* 0x000fc800078e08ff */
[----:B------:R-:W-:-:S04]  /*0df0*/  LEA R68, R125, R66, 0x1 ;  /* 0x000000427d447211 */ /* 0x000fc800078e08ff */
[----:B------:R-:W-:-:S04]  /*0e00*/  LEA R70, R125, R68, 0x1 ;  /* 0x000000447d467211 */ /* 0x000fc800078e08ff */
[----:B------:R-:W-:Y:S01]  /*0e10*/  LEA R72, R125, R70, 0x1 ;  /* 0x000000467d487211 */ /* 0x000fe200078e08ff */
[----:B--2---:R-:W-:Y:S01]  /*0e20*/  IMAD R34, R0, UR4, RZ ;  /* 0x0000000400227c24 */ /* 0x004fe2000f8e02ff */
[----:B------:R-:W-:-:S03]  /*0e30*/  SHF.R.U32.HI R33, RZ, 0x5, R71 ;  /* 0x00000005ff217819 */ /* 0x000fc60000011647 */
[----:B------:R-:W-:Y:S02]  /*0e40*/  IMAD R74, R125, 0x2, R72 ;  /* 0x000000027d4a7824 */ /* 0x000fe400078e0248 */
[----:B------:R-:W-:Y:S01]  /*0e50*/  IMAD R124, R124, UR15, RZ ;  /* 0x0000000f7c7c7c24 */ /* 0x000fe2000f8e02ff */
[----:B------:R-:W-:Y:S02]  /*0e60*/  R2UR UR21, R33 ;  /* 0x00000000211572ca */ /* 0x000fe400000e0000 */
[C---:B------:R-:W-:Y:S02]  /*0e70*/  LEA R76, R125.reuse, R74, 0x1 ;  /* 0x0000004a7d4c7211 */ /* 0x040fe400078e08ff */
[----:B------:R-:W-:Y:S02]  /*0e80*/  SHF.L.U32 R35, R34, 0x1, RZ ;  /* 0x0000000122237819 */ /* 0x000fe400000006ff */
[----:B------:R-:W-:Y:S02]  /*0e90*/  SHF.L.U32 R33, R124, 0x1, RZ ;  /* 0x000000017c217819 */ /* 0x000fe400000006ff */
[----:B------:R-:W-:Y:S01]  /*0ea0*/  LEA R78, R125, R76, 0x1 ;  /* 0x0000004c7d4e7211 */ /* 0x000fe200078e08ff */
[----:B------:R-:W-:Y:S01]  /*0eb0*/  IMAD.HI R34, R34, 0x2, RZ ;  /* 0x0000000222227827 */ /* 0x000fe200078e02ff */
[----:B------:R-:W-:-:S03]  /*0ec0*/  IADD3 R35, P1, P2, R35, R80, R33 ;  /* 0x0000005023237210 */ /* 0x000fc60007a3e021 */
[----:B------:R-:W-:Y:S01]  /*0ed0*/  IMAD.HI R124, R124, 0x2, RZ ;  /* 0x000000027c7c7827 */ /* 0x000fe200078e02ff */
[----:B------:R-:W-:-:S04]  /*0ee0*/  LEA R80, R125, R78, 0x1 ;  /* 0x0000004e7d507211 */ /* 0x000fc800078e08ff */
[----:B------:R-:W-:Y:S02]  /*0ef0*/  IADD3.X R37, PT, PT, R34, R81, R124, P1, P2 ;  /* 0x0000005122257210 */ /* 0x000fe40000fe447c */
[C---:B------:R-:W-:Y:S02]  /*0f00*/  LEA R34, R125.reuse, R80, 0x1 ;  /* 0x000000507d227211 */ /* 0x040fe400078e08ff */
[C---:B------:R-:W-:Y:S02]  /*0f10*/  LEA R142, P2, R38.reuse, R35, 0x1 ;  /* 0x00000023268e7211 */ /* 0x040fe400078408ff */
[----:B------:R-:W-:Y:S02]  /*0f20*/  LEA R82, R125, R34, 0x1 ;  /* 0x000000227d527211 */ /* 0x000fe400078e08ff */
[----:B------:R-:W-:Y:S02]  /*0f30*/  LEA.HI.X.SX32 R143, R38, R37, 0x1, P2 ;  /* 0x00000025268f7211 */ /* 0x000fe400010f0eff */
[----:B------:R-:W-:-:S02]  /*0f40*/  LEA R162, P1, R46, R35, 0x1 ;  /* 0x000000232ea27211 */ /* 0x000fc400078208ff */
[----:B------:R-:W-:Y:S02]  /*0f50*/  LEA R120, P3, R48, R35, 0x1 ;  /* 0x0000002330787211 */ /* 0x000fe400078608ff */
[C---:B------:R-:W-:Y:S02]  /*0f60*/  LEA R38, R125.reuse, R82, 0x1 ;  /* 0x000000527d267211 */ /* 0x040fe400078e08ff */
[-C--:B------:R-:W-:Y:S02]  /*0f70*/  LEA.HI.X.SX32 R163, R46, R37.reuse, 0x1, P1 ;  /* 0x000000252ea37211 */ /* 0x080fe400008f0eff */
[----:B------:R-:W-:Y:S01]  /*0f80*/  LEA.HI.X.SX32 R121, R48, R37, 0x1, P3 ;  /* 0x0000002530797211 */ /* 0x000fe200018f0eff */
[----:B------:R-:W-:Y:S01]  /*0f90*/  IMAD R46, R125, 0x2, R38 ;  /* 0x000000027d2e7824 */ /* 0x000fe200078e0226 */
[-C--:B------:R-:W-:Y:S02]  /*0fa0*/  LEA R140, P3, R36, R35.reuse, 0x1 ;  /* 0x00000023248c7211 */ /* 0x080fe400078608ff */
[----:B------:R-:W-:-:S02]  /*0fb0*/  LEA R160, P2, R52, R35, 0x1 ;  /* 0x0000002334a07211 */ /* 0x000fc400078408ff */
[----:B------:R-:W-:Y:S02]  /*0fc0*/  LEA.HI.X.SX32 R141, R36, R37, 0x1, P3 ;  /* 0x00000025248d7211 */ /* 0x000fe400018f0eff */
[C---:B------:R-:W-:Y:S02]  /*0fd0*/  LEA R36, R125.reuse, R46, 0x1 ;  /* 0x0000002e7d247211 */ /* 0x040fe400078e08ff */
[----:B------:R-:W-:Y:S02]  /*0fe0*/  LEA R102, P1, R50, R35, 0x1 ;  /* 0x0000002332667211 */ /* 0x000fe400078208ff */
[----:B------:R-:W-:Y:S02]  /*0ff0*/  LEA.HI.X.SX32 R161, R52, R37, 0x1, P2 ;  /* 0x0000002534a17211 */ /* 0x000fe400010f0eff */
[----:B------:R-:W-:Y:S02]  /*1000*/  LEA R100, P2, R40, R35, 0x1 ;  /* 0x0000002328647211 */ /* 0x000fe400078408ff */
[----:B------:R-:W-:-:S02]  /*1010*/  LEA R48, R125, R36, 0x1 ;  /* 0x000000247d307211 */ /* 0x000fc400078e08ff */
[----:B------:R-:W-:Y:S02]  /*1020*/  LEA.HI.X.SX32 R103, R50, R37, 0x1, P1 ;  /* 0x0000002532677211 */ /* 0x000fe400008f0eff */
[-C--:B------:R-:W-:Y:S02]  /*1030*/  LEA R118, P1, R54, R35.reuse, 0x1 ;  /* 0x0000002336767211 */ /* 0x080fe400078208ff */
[----:B------:R-:W-:Y:S02]  /*1040*/  LEA R158, P3, R42, R35, 0x1 ;  /* 0x000000232a9e7211 */ /* 0x000fe400078608ff */
[-C--:B------:R-:W-:Y:S02]  /*1050*/  LEA.HI.X.SX32 R101, R40, R37.reuse, 0x1, P2 ;  /* 0x0000002528657211 */ /* 0x080fe400010f0eff */
[----:B------:R-:W-:Y:S02]  /*1060*/  LEA R40, R125, R48, 0x1 ;  /* 0x000000307d287211 */ /* 0x000fe400078e08ff */
[----:B------:R-:W-:-:S02]  /*1070*/  LEA.HI.X.SX32 R119, R54, R37, 0x1, P1 ;  /* 0x0000002536777211 */ /* 0x000fc400008f0eff */
[----:B------:R-:W-:Y:S02]  /*1080*/  LEA.HI.X.SX32 R159, R42, R37, 0x1, P3 ;  /* 0x000000252a9f7211 */ /* 0x000fe400018f0eff */
[C---:B------:R-:W-:Y:S02]  /*1090*/  LEA R138, P1, R44.reuse, R35, 0x1 ;  /* 0x000000232c8a7211 */ /* 0x040fe400078208ff */
[C---:B------:R-:W-:Y:S02]  /*10a0*/  LEA R42, R125.reuse, R40, 0x1 ;  /* 0x000000287d2a7211 */ /* 0x040fe400078e08ff */
[----:B------:R-:W-:Y:S02]  /*10b0*/  LEA.HI.X.SX32 R139, R44, R37, 0x1, P1 ;  /* 0x000000252c8b7211 */ /* 0x000fe400008f0eff */
[----:B------:R-:W-:-:S04]  /*10c0*/  LEA R44, R125, R42, 0x1 ;  /* 0x0000002a7d2c7211 */ /* 0x000fc800078e08ff */
[C---:B------:R-:W-:Y:S02]  /*10d0*/  LEA R50, R125.reuse, R44, 0x1 ;  /* 0x0000002c7d327211 */ /* 0x040fe400078e08ff */
[-C--:B------:R-:W-:Y:S02]  /*10e0*/  LEA R96, P3, R58, R35.reuse, 0x1 ;  /* 0x000000233a607211 */ /* 0x080fe400078608ff */
[C---:B------:R-:W-:Y:S02]  /*10f0*/  LEA R52, R125.reuse, R50, 0x1 ;  /* 0x000000327d347211 */ /* 0x040fe400078e08ff */
[----:B------:R-:W-:Y:S02]  /*1100*/  LEA R116, P2, R56, R35, 0x1 ;  /* 0x0000002338747211 */ /* 0x000fe400078408ff */
[----:B------:R-:W-:Y:S02]  /*1110*/  LEA R54, R125, R52, 0x1 ;  /* 0x000000347d367211 */ /* 0x000fe400078e08ff */
[----:B------:R-:W-:-:S02]  /*1120*/  LEA.HI.X.SX32 R97, R58, R37, 0x1, P3 ;  /* 0x000000253a617211 */ /* 0x000fc400018f0eff */
[----:B------:R-:W-:Y:S02]  /*1130*/  LEA R114, P3, R64, R35, 0x1 ;  /* 0x0000002340727211 */ /* 0x000fe400078608ff */
[----:B------:R-:W-:Y:S02]  /*1140*/  LEA.HI.X.SX32 R117, R56, R37, 0x1, P2 ;  /* 0x0000002538757211 */ /* 0x000fe400010f0eff */
[C---:B------:R-:W-:Y:S02]  /*1150*/  LEA R56, R125.reuse, R54, 0x1 ;  /* 0x000000367d387211 */ /* 0x040fe400078e08ff */
[----:B------:R-:W-:Y:S02]  /*1160*/  LEA R136, P2, R62, R35, 0x1 ;  /* 0x000000233e887211 */ /* 0x000fe400078408ff */
[----:B------:R-:W-:Y:S02]  /*1170*/  LEA.HI.X.SX32 R115, R64, R37, 0x1, P3 ;  /* 0x0000002540737211 */ /* 0x000fe400018f0eff */
[-C--:B------:R-:W-:Y:S01]  /*1180*/  LEA R134, P3, R70, R35.reuse, 0x1 ;  /* 0x0000002346867211 */ /* 0x080fe200078608ff */
[----:B------:R-:W-:Y:S01]  /*1190*/  IMAD R58, R125, 0x2, R56 ;  /* 0x000000027d3a7824 */ /* 0x000fe200078e0238 */
[----:B------:R-:W-:-:S02]  /*11a0*/  LEA R156, P1, R60, R35, 0x1 ;  /* 0x000000233c9c7211 */ /* 0x000fc400078208ff */
[----:B------:R-:W-:Y:S02]  /*11b0*/  LEA.HI.X.SX32 R137, R62, R37, 0x1, P2 ;  /* 0x000000253e897211 */ /* 0x000fe400010f0eff */
[----:B------:R-:W-:Y:S02]  /*11c0*/  LEA R154, P2, R68, R35, 0x1 ;  /* 0x00000023449a7211 */ /* 0x000fe400078408ff */
[-C--:B------:R-:W-:Y:S02]  /*11d0*/  LEA.HI.X.SX32 R135, R70, R37.reuse, 0x1, P3 ;  /* 0x0000002546877211 */ /* 0x080fe400018f0eff */
[----:B------:R-:W-:Y:S02]  /*11e0*/  LEA.HI.X.SX32 R157, R60, R37, 0x1, P1 ;  /* 0x000000253c9d7211 */ /* 0x000fe400008f0eff */
[-C--:B------:R-:W-:Y:S02]  /*11f0*/  LEA R152, P3, R76, R35.reuse, 0x1 ;  /* 0x000000234c987211 */ /* 0x080fe400078608ff */
[----:B------:R-:W-:-:S02]  /*1200*/  LEA R94, P1, R66, R35, 0x1 ;  /* 0x00000023425e7211 */ /* 0x000fc400078208ff */
[----:B------:R-:W-:Y:S02]  /*1210*/  LEA.HI.X.SX32 R155, R68, R37, 0x1, P2 ;  /* 0x00000025449b7211 */ /* 0x000fe400010f0eff */
[----:B------:R-:W-:Y:S02]  /*1220*/  LEA R60, R125, R58, 0x1 ;  /* 0x0000003a7d3c7211 */ /* 0x000fe400078e08ff */
[----:B------:R-:W-:Y:S02]  /*1230*/  LEA R92, P2, R74, R35, 0x1 ;  /* 0x000000234a5c7211 */ /* 0x000fe400078408ff */
[-C--:B------:R-:W-:Y:S02]  /*1240*/  LEA.HI.X.SX32 R153, R76, R37.reuse, 0x1, P3 ;  /* 0x000000254c997211 */ /* 0x080fe400018f0eff */
[----:B------:R-:W-:Y:S02]  /*1250*/  LEA.HI.X.SX32 R95, R66, R37, 0x1, P1 ;  /* 0x00000025425f7211 */ /* 0x000fe400008f0eff */
[----:B------:R-:W-:-:S02]  /*1260*/  LEA R90, P3, R34, R35, 0x1 ;  /* 0x00000023225a7211 */ /* 0x000fc400078608ff */
[----:B------:R-:W-:Y:S02]  /*1270*/  LEA R112, P1, R72, R35, 0x1 ;  /* 0x0000002348707211 */ /* 0x000fe400078208ff */
[----:B------:R-:W-:Y:S02]  /*1280*/  LEA R62, R125, R60, 0x1 ;  /* 0x0000003c7d3e7211 */ /* 0x000fe400078e08ff */
[----:B------:R-:W-:Y:S02]  /*1290*/  LEA.HI.X.SX32 R93, R74, R37, 0x1, P2 ;  /* 0x000000254a5d7211 */ /* 0x000fe400010f0eff */
[----:B------:R-:W-:Y:S02]  /*12a0*/  LEA R110, P2, R80, R35, 0x1 ;  /* 0x00000023506e7211 */ /* 0x000fe400078408ff */
[-C--:B------:R-:W-:Y:S02]  /*12b0*/  LEA.HI.X.SX32 R91, R34, R37.reuse, 0x1, P3 ;  /* 0x00000025225b7211 */ /* 0x080fe400018f0eff */
[----:B------:R-:W-:-:S02]  /*12c0*/  LEA.HI.X.SX32 R113, R72, R37, 0x1, P1 ;  /* 0x0000002548717211 */ /* 0x000fc400008f0eff */
[C---:B------:R-:W-:Y:S02]  /*12d0*/  LEA R34, R125.reuse, R62, 0x1 ;  /* 0x0000003e7d227211 */ /* 0x040fe400078e08ff */
[----:B------:R-:W-:Y:S02]  /*12e0*/  LEA R132, P1, R78, R35, 0x1 ;  /* 0x000000234e847211 */ /* 0x000fe400078208ff */
[----:B------:R-:W-:Y:S02]  /*12f0*/  LEA.HI.X.SX32 R111, R80, R37, 0x1, P2 ;  /* 0x00000025506f7211 */ /* 0x000fe400010f0eff */
[----:B------:R-:W-:Y:S02]  /*1300*/  LEA R130, P2, R38, R35, 0x1 ;  /* 0x0000002326827211 */ /* 0x000fe400078408ff */
[----:B------:R-:W-:Y:S02]  /*1310*/  LEA R64, R125, R34, 0x1 ;  /* 0x000000227d407211 */ /* 0x000fe400078e08ff */
[----:B------:R-:W-:-:S02]  /*1320*/  LEA.HI.X.SX32 R133, R78, R37, 0x1, P1 ;  /* 0x000000254e857211 */ /* 0x000fc400008f0eff */
[-C--:B------:R-:W-:Y:S02]  /*1330*/  LEA R150, P1, R82, R35.reuse, 0x1 ;  /* 0x0000002352967211 */ /* 0x080fe400078208ff */
[----:B------:R-:W-:Y:S02]  /*1340*/  LEA R108, P3, R46, R35, 0x1 ;  /* 0x000000232e6c7211 */ /* 0x000fe400078608ff */
[-C--:B------:R-:W-:Y:S02]  /*1350*/  LEA.HI.X.SX32 R131, R38, R37.reuse, 0x1, P2 ;  /* 0x0000002526837211 */ /* 0x080fe400010f0eff */
[----:B------:R-:W-:Y:S02]  /*1360*/  LEA R38, R125, R64, 0x1 ;  /* 0x000000407d267211 */ /* 0x000fe400078e08ff */
[-C--:B------:R-:W-:Y:S02]  /*1370*/  LEA.HI.X.SX32 R151, R82, R37.reuse, 0x1, P1 ;  /* 0x0000002552977211 */ /* 0x080fe400008f0eff */
[----:B------:R-:W-:-:S02]  /*1380*/  LEA.HI.X.SX32 R109, R46, R37, 0x1, P3 ;  /* 0x000000252e6d7211 */ /* 0x000fc400018f0eff */
[-C--:B------:R-:W-:Y:S02]  /*1390*/  LEA R88, P1, R36, R35.reuse, 0x1 ;  /* 0x0000002324587211 */ /* 0x080fe400078208ff */
[C---:B------:R-:W-:Y:S02]  /*13a0*/  LEA R46, R125.reuse, R38, 0x1 ;  /* 0x000000267d2e7211 */ /* 0x040fe400078e08ff */
[----:B------:R-:W-:Y:S02]  /*13b0*/  LEA R128, P3, R40, R35, 0x1 ;  /* 0x0000002328807211 */ /* 0x000fe400078608ff */
[----:B------:R-:W-:Y:S02]  /*13c0*/  LEA.HI.X.SX32 R89, R36, R37, 0x1, P1 ;  /* 0x0000002524597211 */ /* 0x000fe400008f0eff */
[----:B------:R-:W-:Y:S02]  /*13d0*/  LEA R36, R125, R46, 0x1 ;  /* 0x0000002e7d247211 */ /* 0x000fe400078e08ff */
[----:B------:R-:W-:-:S02]  /*13e0*/  LEA R148, P2, R48, R35, 0x1 ;  /* 0x0000002330947211 */ /* 0x000fc400078408ff */
[----:B------:R-:W-:Y:S02]  /*13f0*/  LEA.HI.X.SX32 R129, R40, R37, 0x1, P3 ;  /* 0x0000002528817211 */ /* 0x000fe400018f0eff */
[----:B------:R-:W-:Y:S02]  /*1400*/  LEA R106, P1, R42, R35, 0x1 ;  /* 0x000000232a6a7211 */ /* 0x000fe400078208ff */
[----:B------:R-:W-:Y:S02]  /*1410*/  LEA R40, R125, R36, 0x1 ;  /* 0x000000247d287211 */ /* 0x000fe400078e08ff */
[-C--:B------:R-:W-:Y:S02]  /*1420*/  LEA.HI.X.SX32 R149, R48, R37.reuse, 0x1, P2 ;  /* 0x0000002530957211 */ /* 0x080fe400010f0eff */
[----:B------:R-:W-:Y:S02]  /*1430*/  LEA.HI.X.SX32 R107, R42, R37, 0x1, P1 ;  /* 0x000000252a6b7211 */ /* 0x000fe400008f0eff */
[----:B------:R-:W-:-:S02]  /*1440*/  LEA R86, P2, R44, R35, 0x1 ;  /* 0x000000232c567211 */ /* 0x000fc400078408ff */
[----:B------:R-:W-:Y:S02]  /*1450*/  LEA R42, R125, R40, 0x1 ;  /* 0x000000287d2a7211 */ /* 0x000fe400078e08ff */
[----:B------:R-:W-:-:S03]  /*1460*/  LEA.HI.X.SX32 R87, R44, R37, 0x1, P2 ;  /* 0x000000252c577211 */ /* 0x000fc600010f0eff */
[C---:B------:R-:W-:Y:S01]  /*1470*/  IMAD R44, R125.reuse, 0x2, R42 ;  /* 0x000000027d2c7824 */ /* 0x040fe200078e022a */
[-C--:B------:R-:W-:Y:S02]  /*1480*/  LEA R146, P3, R50, R35.reuse, 0x1 ;  /* 0x0000002332927211 */ /* 0x080fe400078608ff */
[----:B------:R-:W-:Y:S02]  /*1490*/  LEA R126, P1, R52, R35, 0x1 ;  /* 0x00000023347e7211 */ /* 0x000fe400078208ff */
[C---:B------:R-:W-:Y:S02]  /*14a0*/  LEA R48, R125.reuse, R44, 0x1 ;  /* 0x0000002c7d307211 */ /* 0x040fe400078e08ff */
[----:B------:R-:W-:Y:S02]  /*14b0*/  LEA.HI.X.SX32 R147, R50, R37, 0x1, P3 ;  /* 0x0000002532937211 */ /* 0x000fe400018f0eff */
[----:B------:R-:W-:Y:S02]  /*14c0*/  LEA R104, P2, R54, R35, 0x1 ;  /* 0x0000002336687211 */ /* 0x000fe400078408ff */
[----:B------:R-:W-:-:S02]  /*14d0*/  LEA R50, R125, R48, 0x1 ;  /* 0x000000307d327211 */ /* 0x000fc400078e08ff */
[----:B------:R-:W-:Y:S02]  /*14e0*/  LEA R84, P3, R56, R35, 0x1 ;  /* 0x0000002338547211 */ /* 0x000fe400078608ff */
[----:B------:R-:W-:Y:S02]  /*14f0*/  LEA.HI.X.SX32 R127, R52, R37, 0x1, P1 ;  /* 0x00000025347f7211 */ /* 0x000fe400008f0eff */
[----:B------:R-:W-:Y:S02]  /*1500*/  LEA R144, P1, R58, R35, 0x1 ;  /* 0x000000233a907211 */ /* 0x000fe400078208ff */
[-C--:B------:R-:W-:Y:S02]  /*1510*/  LEA.HI.X.SX32 R105, R54, R37.reuse, 0x1, P2 ;  /* 0x0000002536697211 */ /* 0x080fe400010f0eff */
[----:B------:R-:W-:Y:S02]  /*1520*/  LEA R52, R125, R50, 0x1 ;  /* 0x000000327d347211 */ /* 0x000fe400078e08ff */
[----:B------:R-:W-:-:S02]  /*1530*/  LEA.HI.X.SX32 R85, R56, R37, 0x1, P3 ;  /* 0x0000002538557211 */ /* 0x000fc400018f0eff */
[-C--:B------:R-:W-:Y:S02]  /*1540*/  LEA R122, P2, R60, R35.reuse, 0x1 ;  /* 0x000000233c7a7211 */ /* 0x080fe400078408ff */
[----:B------:R-:W-:Y:S02]  /*1550*/  LEA R98, P3, R62, R35, 0x1 ;  /* 0x000000233e627211 */ /* 0x000fe400078608ff */
[----:B------:R-:W-:Y:S02]  /*1560*/  LEA.HI.X.SX32 R145, R58, R37, 0x1, P1 ;  /* 0x000000253a917211 */ /* 0x000fe400008f0eff */
[----:B------:R-:W-:Y:S02]  /*1570*/  LEA R250, P1, R34, R35, 0x1 ;  /* 0x0000002322fa7211 */ /* 0x000fe400078208ff */
[----:B------:R-:W-:Y:S02]  /*1580*/  LEA R54, R125, R52, 0x1 ;  /* 0x000000347d367211 */ /* 0x000fe400078e08ff */
[----:B------:R-:W-:-:S02]  /*1590*/  LEA.HI.X.SX32 R123, R60, R37, 0x1, P2 ;  /* 0x000000253c7b7211 */ /* 0x000fc400010f0eff */
[----:B------:R-:W-:Y:S02]  /*15a0*/  LEA.HI.X.SX32 R99, R62, R37, 0x1, P3 ;  /* 0x000000253e637211 */ /* 0x000fe400018f0eff */
[-C--:B------:R-:W-:Y:S01]  /*15b0*/  LEA R248, P2, R64, R35.reuse, 0x1 ;  /* 0x0000002340f87211 */ /* 0x080fe200078408ff */
[----:B------:R0:W-:Y:S01]  /*15c0*/  STL.64 [R1+0x130], R162 ;  /* 0x000130a201007387 */ /* 0x0001e20000100a00 */
[----:B------:R-:W-:Y:S02]  /*15d0*/  LEA R246, P3, R38, R35, 0x1 ;  /* 0x0000002326f67211 */ /* 0x000fe400078608ff */
[-C--:B------:R-:W-:Y:S01]  /*15e0*/  LEA.HI.X.SX32 R251, R34, R37.reuse, 0x1, P1 ;  /* 0x0000002522fb7211 */ /* 0x080fe200008f0eff */
[----:B------:R0:W-:Y:S01]  /*15f0*/  STL.64 [R1+0x128], R142 ;  /* 0x0001288e01007387 */ /* 0x0001e20000100a00 */
[----:B------:R-:W-:Y:S02]  /*1600*/  LEA R34, R125, R54, 0x1 ;  /* 0x000000367d227211 */ /* 0x000fe400078e08ff */
[-C--:B------:R-:W-:Y:S01]  /*1610*/  LEA.HI.X.SX32 R249, R64, R37.reuse, 0x1, P2 ;  /* 0x0000002540f97211 */ /* 0x080fe200010f0eff */
[----:B------:R0:W-:Y:S01]  /*1620*/  STL.64 [R1+0x120], R120 ;  /* 0x0001207801007387 */ /* 0x0001e20000100a00 */
[----:B------:R-:W-:-:S02]  /*1630*/  LEA.HI.X.SX32 R247, R38, R37, 0x1, P3 ;  /* 0x0000002526f77211 */ /* 0x000fc400018f0eff */
[----:B------:R-:W-:Y:S01]  /*1640*/  LEA R242, P2, R36, R35, 0x1 ;  /* 0x0000002324f27211 */ /* 0x000fe200078408ff */
[----:B------:R0:W-:Y:S01]  /*1650*/  STL.64 [R1+0x118], R102 ;  /* 0x0001186601007387 */ /* 0x0001e20000100a00 */
[----:B------:R-:W-:-:S03]  /*1660*/  LEA R38, R125, R34, 0x1 ;  /* 0x000000227d267211 */ /* 0x000fc600078e08ff */
[----:B------:R0:W-:Y:S01]  /*1670*/  STL.64 [R1+0x110], R160 ;  /* 0x000110a001007387 */ /* 0x0001e20000100a00 */
[----:B------:R-:W-:-:S03]  /*1680*/  LEA R244, P1, R46, R35, 0x1 ;  /* 0x000000232ef47211 */ /* 0x000fc600078208ff */
[----:B------:R0:W-:Y:S01]  /*1690*/  STL.64 [R1+0x108], R140 ;  /* 0x0001088c01007387 */ /* 0x0001e20000100a00 */
[----:B------:R-:W-:Y:S02]  /*16a0*/  LEA R240, P3, R40, R35, 0x1 ;  /* 0x0000002328f07211 */ /* 0x000fe400078608ff */
[----:B------:R-:W-:Y:S01]  /*16b0*/  LEA.HI.X.SX32 R243, R36, R37, 0x1, P2 ;  /* 0x0000002524f37211 */ /* 0x000fe200010f0eff */
[----:B------:R0:W-:Y:S01]  /*16c0*/  STL.64 [R1+0x100], R118 ;  /* 0x0001007601007387 */ /* 0x0001e20000100a00 */
[----:B------:R-:W-:-:S03]  /*16d0*/  LEA R36, R125, R38, 0x1 ;  /* 0x000000267d247211 */ /* 0x000fc600078e08ff */
[----:B------:R0:W-:Y:S01]  /*16e0*/  STL.64 [R1+0xf0], R158 ;  /* 0x0000f09e01007387 */ /* 0x0001e20000100a00 */
[----:B------:R-:W-:-:S03]  /*16f0*/  LEA.HI.X.SX32 R245, R46, R37, 0x1, P1 ;  /* 0x000000252ef57211 */ /* 0x000fc600008f0eff */
[----:B------:R0:W-:Y:S01]  /*1700*/  STL.64 [R1+0xf8], R100 ;  /* 0x0000f86401007387 */ /* 0x0001e20000100a00 */
[----:B------:R-:W-:-:S03]  /*1710*/  LEA.HI.X.SX32 R241, R40, R37, 0x1, P3 ;  /* 0x0000002528f17211 */ /* 0x000fc600018f0eff */
[----:B------:R0:W-:Y:S01]  /*1720*/  STL.64 [R1+0xe8], R138 ;  /* 0x0000e88a01007387 */ /* 0x0001e20000100a00 */
[----:B------:R-:W-:-:S03]  /*1730*/  LEA R238, P1, R42, R35, 0x1 ;  /* 0x000000232aee7211 */ /* 0x000fc600078208ff */
[----:B------:R0:W-:Y:S01]  /*1740*/  STL.64 [R1+0xe0], R116 ;  /* 0x0000e07401007387 */ /* 0x0001e20000100a00 */
[----:B------:R-:W-:-:S03]  /*1750*/  LEA R40, R125, R36, 0x1 ;  /* 0x000000247d287211 */ /* 0x000fc600078e08ff */
[----:B------:R0:W-:Y:S01]  /*1760*/  STL.64 [R1+0xd8], R96 ;  /* 0x0000d86001007387 */ /* 0x0001e20000100a00 */
[----:B------:R-:W-:-:S03]  /*1770*/  LEA.HI.X.SX32 R239, R42, R37, 0x1, P1 ;  /* 0x000000252aef7211 */ /* 0x000fc600008f0eff */
[----:B------:R0:W-:Y:S01]  /*1780*/  STL.64 [R1+0xd0], R156 ;  /* 0x0000d09c01007387 */ /* 0x0001e20000100a00 */
[----:B------:R-:W-:-:S03]  /*1790*/  LEA R236, P2, R44, R35, 0x1 ;  /* 0x000000232cec7211 */ /* 0x000fc600078408ff */
[----:B------:R0:W-:Y:S01]  /*17a0*/  STL.64 [R1+0xc8], R136 ;  /* 0x0000c88801007387 */ /* 0x0001e20000100a00 */
[----:B------:R-:W-:-:S03]  /*17b0*/  LEA R42, R125, R40, 0x1 ;  /* 0x000000287d2a7211 */ /* 0x000fc600078e08ff */
[----:B------:R0:W-:Y:S04]  /*17c0*/  STL.64 [R1+0xc0], R114 ;  /* 0x0000c07201007387 */ /* 0x0001e80000100a00 */
[----:B------:R0:W-:Y:S04]  /*17d0*/  STL.64 [R1+0xb8], R94 ;  /* 0x0000b85e01007387 */ /* 0x0001e80000100a00 */
[----:B------:R0:W-:Y:S01]  /*17e0*/  STL.64 [R1+0xb0], R154 ;  /* 0x0000b09a01007387 */ /* 0x0001e20000100a00 */
[----:B------:R-:W-:-:S03]  /*17f0*/  LEA.HI.X.SX32 R237, R44, R37, 0x1, P2 ;  /* 0x000000252ced7211 */ /* 0x000fc600010f0eff */
[----:B------:R0:W-:Y:S01]  /*1800*/  STL.64 [R1+0xa8], R134 ;  /* 0x0000a88601007387 */ /* 0x0001e20000100a00 */
[----:B------:R-:W-:-:S03]  /*1810*/  IMAD R44, R125, 0x2, R42 ;  /* 0x000000027d2c7824 */ /* 0x000fc600078e022a */
[----:B------:R0:W-:Y:S04]  /*1820*/  STL.64 [R1+0xa0], R112 ;  /* 0x0000a07001007387 */ /* 0x0001e80000100a00 */
[----:B------:R0:W-:Y:S01]  /*1830*/  STL.64 [R1+0x90], R152 ;  /* 0x0000909801007387 */ /* 0x0001e20000100a00 */
[----:B------:R-:W-:-:S03]  /*1840*/  LEA R234, P3, R48, R35, 0x1 ;  /* 0x0000002330ea7211 */ /* 0x000fc600078608ff */
[----:B------:R0:W-:Y:S01]  /*1850*/  STL.64 [R1+0x98], R92 ;  /* 0x0000985c01007387 */ /* 0x0001e20000100a00 */
[----:B------:R-:W-:-:S03]  /*1860*/  LEA R232, P1, R50, R35, 0x1 ;  /* 0x0000002332e87211 */ /* 0x000fc600078208ff */
[----:B------:R0:W-:Y:S04]  /*1870*/  STL.64 [R1+0x88], R132 ;  /* 0x0000888401007387 */ /* 0x0001e80000100a00 */
[----:B------:R0:W-:Y:S01]  /*1880*/  STL.64 [R1+0x80], R110 ;  /* 0x0000806e01007387 */ /* 0x0001e20000100a00 */
[----:B------:R-:W-:-:S03]  /*1890*/  LEA R46, R125, R44, 0x1 ;  /* 0x0000002c7d2e7211 */ /* 0x000fc600078e08ff */
[----:B------:R0:W-:Y:S01]  /*18a0*/  STL.64 [R1+0x78], R90 ;  /* 0x0000785a01007387 */ /* 0x0001e20000100a00 */
[----:B------:R-:W-:-:S03]  /*18b0*/  LEA.HI.X.SX32 R235, R48, R37, 0x1, P3 ;  /* 0x0000002530eb7211 */ /* 0x000fc600018f0eff */
[----:B------:R0:W-:Y:S01]  /*18c0*/  STL.64 [R1+0x70], R150 ;  /* 0x0000709601007387 */ /* 0x0001e20000100a00 */
[----:B------:R-:W-:-:S03]  /*18d0*/  LEA R228, P3, R54, R35, 0x1 ;  /* 0x0000002336e47211 */ /* 0x000fc600078608ff */
[----:B------:R0:W-:Y:S01]  /*18e0*/  STL.64 [R1+0x68], R130 ;  /* 0x0000688201007387 */ /* 0x0001e20000100a00 */
[----:B------:R-:W-:-:S03]  /*18f0*/  LEA.HI.X.SX32 R233, R50, R37, 0x1, P1 ;  /* 0x0000002532e97211 */ /* 0x000fc600008f0eff */
[----:B------:R0:W-:Y:S01]  /*1900*/  STL.64 [R1+0x60], R108 ;  /* 0x0000606c01007387 */ /* 0x0001e20000100a00 */
[----:B------:R-:W-:-:S03]  /*1910*/  LEA R226, P1, R34, R35, 0x1 ;  /* 0x0000002322e27211 */ /* 0x000fc600078208ff */
[----:B------:R0:W-:Y:S01]  /*1920*/  STL.64 [R1+0x58], R88 ;  /* 0x0000585801007387 */ /* 0x0001e20000100a00 */
[----:B------:R-:W-:-:S03]  /*1930*/  LEA R48, R125, R46, 0x1 ;  /* 0x0000002e7d307211 */ /* 0x000fc600078e08ff */
[----:B------:R0:W-:Y:S01]  /*1940*/  STL.64 [R1+0x50], R148 ;  /* 0x0000509401007387 */ /* 0x0001e20000100a00 */
[----:B------:R-:W-:-:S03]  /*1950*/  LEA R230, P2, R52, R35, 0x1 ;  /* 0x0000002334e67211 */ /* 0x000fc600078408ff */
[----:B------:R0:W-:Y:S01]  /*1960*/  STL.64 [R1+0x48], R128 ;  /* 0x0000488001007387 */ /* 0x0001e20000100a00 */
[----:B------:R-:W-:-:S03]  /*1970*/  LEA.HI.X.SX32 R229, R54, R37, 0x1, P3 ;  /* 0x0000002536e57211 */ /* 0x000fc600018f0eff */
[----:B------:R0:W-:Y:S01]  /*1980*/  STL.64 [R1+0x40], R106 ;  /* 0x0000406a01007387 */ /* 0x0001e20000100a00 */
[----:B------:R-:W-:-:S03]  /*1990*/  LEA R222, P3, R36, R35, 0x1 ;  /* 0x0000002324de7211 */ /* 0x000fc600078608ff */
[----:B------:R0:W-:Y:S01]  /*19a0*/  STL.64 [R1+0x30], R146 ;  /* 0x0000309201007387 */ /* 0x0001e20000100a00 */
[----:B------:R-:W-:-:S03]  /*19b0*/  LEA.HI.X.SX32 R227, R34, R37, 0x1, P1 ;  /* 0x0000002522e37211 */ /* 0x000fc600008f0eff */
        /* <DEDUP_REMOVED lines=11> */
[----:B------:R-:W-:-:S03]  /*1a70*/  LEA R212, P3, R44, R35, 0x1 ;  /* 0x000000232cd47211 */ /* 0x000fc600078608ff */
[----:B------:R0:W-:Y:S01]  /*1a80*/  STL.64 [R1], R98 ;  /* 0x0000006201007387 */ /* 0x0001e20000100a00 */
[----:B------:R-:W-:Y:S02]  /*1a90*/  LEA.HI.X.SX32 R225, R38, R37, 0x1, P2 ;  /* 0x0000002526e17211 */ /* 0x000fe400010f0eff */
[-C--:B------:R-:W-:Y:S02]  /*1aa0*/  LEA R216, P1, R40, R35.reuse, 0x1 ;  /* 0x0000002328d87211 */ /* 0x080fe400078208ff */
[----:B------:R-:W-:Y:S02]  /*1ab0*/  LEA R38, R125, R36, 0x1 ;  /* 0x000000247d267211 */ /* 0x000fe400078e08ff */
[----:B------:R-:W-:Y:S02]  /*1ac0*/  LEA R214, P2, R42, R35, 0x1 ;  /* 0x000000232ad67211 */ /* 0x000fe400078408ff */
[-C--:B------:R-:W-:Y:S02]  /*1ad0*/  LEA.HI.X.SX32 R213, R44, R37.reuse, 0x1, P3 ;  /* 0x000000252cd57211 */ /* 0x080fe400018f0eff */
[----:B------:R-:W-:-:S02]  /*1ae0*/  LEA.HI.X.SX32 R217, R40, R37, 0x1, P1 ;  /* 0x0000002528d97211 */ /* 0x000fc400008f0eff */
[----:B------:R-:W-:Y:S02]  /*1af0*/  LEA R206, P3, R34, R35, 0x1 ;  /* 0x0000002322ce7211 */ /* 0x000fe400078608ff */
[----:B------:R-:W-:Y:S02]  /*1b00*/  LEA R40, R125, R38, 0x1 ;  /* 0x000000267d287211 */ /* 0x000fe400078e08ff */
[----:B------:R-:W-:Y:S02]  /*1b10*/  LEA.HI.X.SX32 R215, R42, R37, 0x1, P2 ;  /* 0x000000252ad77211 */ /* 0x000fe400010f0eff */
[-C--:B------:R-:W-:Y:S02]  /*1b20*/  LEA R210, P1, R46, R35.reuse, 0x1 ;  /* 0x000000232ed27211 */ /* 0x080fe400078208ff */
[----:B------:R-:W-:Y:S02]  /*1b30*/  LEA R208, P2, R48, R35, 0x1 ;  /* 0x0000002330d07211 */ /* 0x000fe400078408ff */
[----:B------:R-:W-:-:S02]  /*1b40*/  LEA.HI.X.SX32 R207, R34, R37, 0x1, P3 ;  /* 0x0000002522cf7211 */ /* 0x000fc400018f0eff */
[----:B------:R-:W-:Y:S02]  /*1b50*/  SHF.R.S32.HI R33, RZ, 0x6, R71 ;  /* 0x00000006ff217819 */ /* 0x000fe40000011447 */
[----:B------:R-:W-:Y:S02]  /*1b60*/  LEA R34, R125, R40, 0x1 ;  /* 0x000000287d227211 */ /* 0x000fe400078e08ff */
[-C--:B------:R-:W-:Y:S02]  /*1b70*/  LEA.HI.X.SX32 R211, R46, R37.reuse, 0x1, P1 ;  /* 0x000000252ed37211 */ /* 0x080fe400008f0eff */
[----:B------:R-:W-:Y:S02]  /*1b80*/  LEA.HI.X.SX32 R209, R48, R37, 0x1, P2 ;  /* 0x0000002530d17211 */ /* 0x000fe400010f0eff */
[----:B------:R-:W-:Y:S02]  /*1b90*/  SHF.L.U32 R0, R0, 0x1, RZ ;  /* 0x0000000100007819 */ /* 0x000fe400000006ff */
[----:B------:R-:W-:-:S02]  /*1ba0*/  SGXT R33, R33, 0x1 ;  /* 0x000000012121781a */ /* 0x000fc40000000200 */
[-C--:B------:R-:W-:Y:S02]  /*1bb0*/  LEA R204, P1, R36, R35.reuse, 0x1 ;  /* 0x0000002324cc7211 */ /* 0x080fe400078208ff */
[-C--:B------:R-:W-:Y:S02]  /*1bc0*/  LEA R202, P2, R38, R35.reuse, 0x1 ;  /* 0x0000002326ca7211 */ /* 0x080fe400078408ff */
[-C--:B------:R-:W-:Y:S02]  /*1bd0*/  LEA R200, P3, R40, R35.reuse, 0x1 ;  /* 0x0000002328c87211 */ /* 0x080fe400078608ff */
[----:B------:R-:W-:Y:S02]  /*1be0*/  LEA R198, P4, R34, R35, 0x1 ;  /* 0x0000002322c67211 */ /* 0x000fe400078808ff */
[----:B---3--:R-:W-:Y:S02]  /*1bf0*/  R2UR UR13, R47 ;  /* 0x000000002f0d72ca */ /* 0x008fe400000e0000 */
[----:B------:R-:W-:-:S02]  /*1c00*/  LEA.HI.X.SX32 R205, R36, R37, 0x1, P1 ;  /* 0x0000002524cd7211 */ /* 0x000fc400008f0eff */
[-C--:B------:R-:W-:Y:S02]  /*1c10*/  LEA.HI.X.SX32 R203, R38, R37.reuse, 0x1, P2 ;  /* 0x0000002526cb7211 */ /* 0x080fe400010f0eff */
[-C--:B------:R-:W-:Y:S02]  /*1c20*/  LEA.HI.X.SX32 R201, R40, R37.reuse, 0x1, P3 ;  /* 0x0000002528c97211 */ /* 0x080fe400018f0eff */
[----:B------:R-:W-:Y:S02]  /*1c30*/  LEA.HI.X.SX32 R199, R34, R37, 0x1, P4 ;  /* 0x0000002522c77211 */ /* 0x000fe400020f0eff */
[----:B------:R-:W-:Y:S01]  /*1c40*/  LOP3.LUT R33, R0, 0x90, R33, 0x78, !PT ;  /* 0x0000009000217812 */ /* 0x000fe200078e7821 */
[----:B0-----:R-:W-:Y:S06]  /*1c50*/  @P0 BRA `(.L_x_5) ;  /* 0x0000000000180947 */ /* 0x001fec0003800000 */
[----:B------:R-:W-:Y:S01]  /*1c60*/  ELECT P1, URZ, PT ;  /* 0x0000000000ff782f */ /* 0x000fe20003820000 */
[----:B------:R-:W-:Y:S01]  /*1c70*/  HFMA2 R34, -RZ, RZ, 0, 5.9604644775390625e-08 ;  /* 0x00000001ff227431 */ /* 0x000fe200000001ff */
[----:B------:R-:W-:Y:S01]  /*1c80*/  UMOV UR4, 0x40 ;  /* 0x0000004000047882 */ /* 0x000fe20000000000 */
[----:B------:R-:W-:Y:S01]  /*1c90*/  UVIRTCOUNT.DEALLOC.SMPOOL 0x80 ;  /* 0x000000800000784c */ /* 0x000fe20000000000 */
[----:B------:R-:W-:-:S09]  /*1ca0*/  ULEA UR4, UR6, UR4, 0x18 ;  /* 0x0000000406047291 */ /* 0x000fd2000f8ec0ff */
[----:B------:R0:W-:Y:S03]  /*1cb0*/  @P1 STS.U8 [UR4], R34 ;  /* 0x00000022ff001988 */ /* 0x0001e60008000004 */
.L_x_5:
[----:B------:R-:W-:Y:S01]  /*1cc0*/  USHF.L.U32 UR4, UR21, 0x15, URZ ;  /* 0x0000001515047899 */ /* 0x000fe200080006ff */
[C---:B0-----:R-:W-:Y:S01]  /*1cd0*/  LOP3.LUT R34, R33.reuse, 0x20, RZ, 0x3c, !PT ;  /* 0x0000002021227812 */ /* 0x041fe200078e3cff */
[----:B-----5:R0:W-:Y:S01]  /*1ce0*/  STS.U16 [R33+UR14+0xc400], R6 ;  /* 0x00c4000621007988 */ /* 0x0201e2000800040e */
[----:B------:R-:W-:Y:S01]  /*1cf0*/  LOP3.LUT R35, R33, 0x40, RZ, 0x3c, !PT ;  /* 0x0000004021237812 */ /* 0x000fe200078e3cff */
[----:B------:R-:W-:Y:S01]  /*1d00*/  ULOP3.LUT UR4, UR4, 0x600000, URZ, 0xc0, !UPT ;  /* 0x0060000004047892 */ /* 0x000fe2000f8ec0ff */
[----:B------:R-:W-:Y:S01]  /*1d10*/  LOP3.LUT P1, RZ, R71, 0x7f, RZ, 0xc0, !PT ;  /* 0x0000007f47ff7812 */ /* 0x000fe2000782c0ff */
[----:B------:R1:W-:Y:S01]  /*1d20*/  STS.U16 [R33+UR14+0xc000], R2 ;  /* 0x00c0000221007988 */ /* 0x0003e2000800040e */
[----:B------:R-:W-:Y:S01]  /*1d30*/  UMOV UR5, 0x1 ;  /* 0x0000000100057882 */ /* 0x000fe20000000000 */
[----:B------:R-:W-:Y:S01]  /*1d40*/  UIADD3 UR12, UPT, UPT, UR13, UR4, URZ ;  /* 0x000000040d0c7290 */ /* 0x000fe2000fffe0ff */
[----:B------:R-:W-:Y:S01]  /*1d50*/  PRMT R38, RZ, 0x7610, R38 ;  /* 0x00007610ff267816 */ /* 0x000fe20000000026 */
[----:B------:R-:W-:Y:S01]  /*1d60*/  STS.U16 [R33+UR14+0xc800], R10 ;  /* 0x00c8000a21007988 */ /* 0x000fe2000800040e */
[----:B------:R-:W-:Y:S01]  /*1d70*/  UIADD3 UR11, UPT, UPT, UR14, 0xe000, URZ ;  /* 0x0000e0000e0b7890 */ /* 0x000fe2000fffe0ff */
[----:B0-----:R-:W-:Y:S01]  /*1d80*/  LOP3.LUT R6, R33, 0x60, RZ, 0x3c, !PT ;  /* 0x0000006021067812 */ /* 0x001fe200078e3cff */
[----:B------:R-:W0:Y:S01]  /*1d90*/  LDCU UR7, c[0x0][0x3f0] ;  /* 0x00007e00ff0777ac */ /* 0x000e220008000800 */
[----:B------:R-:W-:Y:S01]  /*1da0*/  STS.U16 [R33+UR14+0xcc00], R14 ;  /* 0x00cc000e21007988 */ /* 0x000fe2000800040e */
[----:B------:R-:W-:-:S02]  /*1db0*/  PRMT R42, RZ, 0x7610, R42 ;  /* 0x00007610ff2a7816 */ /* 0x000fc4000000002a */
[----:B-1----:R-:W-:Y:S01]  /*1dc0*/  PRMT R2, RZ, 0x7610, R2 ;  /* 0x00007610ff027816 */ /* 0x002fe20000000002 */
[----:B------:R-:W-:Y:S01]  /*1dd0*/  STS.U16 [R33+UR14+0xd000], R18 ;  /* 0x00d0001221007988 */ /* 0x000fe2000800040e */
[----:B------:R-:W-:Y:S01]  /*1de0*/  VOTEU.ALL UP0, P1 ;  /* 0x0000000000ff7886 */ /* 0x000fe20000800000 */
[----:B------:R-:W-:Y:S01]  /*1df0*/  VOTEU.ALL UP1, P1 ;  /* 0x0000000000ff7886 */ /* 0x000fe20000820000 */
[----:B------:R-:W-:Y:S01]  /*1e00*/  PRMT R46, RZ, 0x7610, R46 ;  /* 0x00007610ff2e7816 */ /* 0x000fe2000000002e */
[----:B------:R-:W-:Y:S01]  /*1e10*/  STS.U16 [R33+UR14+0xd400], R22 ;  /* 0x00d4001621007988 */ /* 0x000fe2000800040e */
[----:B------:R-:W-:Y:S01]  /*1e20*/  PRMT R50, RZ, 0x7610, R50 ;  /* 0x00007610ff327816 */ /* 0x000fe20000000032 */
[----:B------:R-:W-:-:S04]  /*1e30*/  @!UP0 UIADD3 UR8, UPT, UPT, -UR5, 0x100000, URZ ;  /* 0x0010000005088890 */ /* 0x000fc8000fffe1ff */
[----:B------:R-:W-:Y:S02]  /*1e40*/  @!UP0 USHF.L.U32 UR9, UR8, 0xb, URZ ;  /* 0x0000000b08098899 */ /* 0x000fe400080006ff */
[----:B------:R-:W-:Y:S01]  /*1e50*/  @!UP0 USHF.L.U32 UR8, UR8, 0x1, URZ ;  /* 0x0000000108088899 */ /* 0x000fe200080006ff */
[----:B------:R-:W-:Y:S01]  /*1e60*/  STS.U16 [R33+UR14+0xd800], R26 ;  /* 0x00d8001a21007988 */ /* 0x000fe2000800040e */
[----:B------:R-:W-:Y:S02]  /*1e70*/  PRMT R54, RZ, 0x7610, R54 ;  /* 0x00007610ff367816 */ /* 0x000fe40000000036 */
[----:B------:R-:W-:Y:S01]  /*1e80*/  PRMT R58, RZ, 0x7610, R58 ;  /* 0x00007610ff3a7816 */ /* 0x000fe2000000003a */
[----:B------:R-:W-:Y:S01]  /*1e90*/  STS.U16 [R33+UR14+0xdc00], R30 ;  /* 0x00dc001e21007988 */ /* 0x000fe2000800040e */
[----:B0-----:R-:W-:Y:S02]  /*1ea0*/  ISETP.LT.AND P2, PT, RZ, UR7, PT ;  /* 0x00000007ff007c0c */ /* 0x001fe4000bf41270 */
[----:B------:R-:W-:Y:S01]  /*1eb0*/  PRMT R62, RZ, 0x7610, R62 ;  /* 0x00007610ff3e7816 */ /* 0x000fe2000000003e */
[----:B------:R0:W-:Y:S01]  /*1ec0*/  STS.U16 [R34+UR14+0xc100], R3 ;  /* 0x00c1000322007988 */ /* 0x0001e2000800040e */
[----:B------:R-:W-:-:S02]  /*1ed0*/  PRMT R66, RZ, 0x7610, R66 ;  /* 0x00007610ff427816 */ /* 0x000fc40000000042 */
[----:B------:R-:W-:Y:S01]  /*1ee0*/  PRMT R39, RZ, 0x7610, R39 ;  /* 0x00007610ff277816 */ /* 0x000fe20000000027 */
[----:B------:R1:W-:Y:S01]  /*1ef0*/  STS.U16 [R34+UR14+0xc500], R7 ;  /* 0x00c5000722007988 */ /* 0x0003e2000800040e */
[----:B------:R-:W-:Y:S02]  /*1f00*/  PRMT R43, RZ, 0x7610, R43 ;  /* 0x00007610ff2b7816 */ /* 0x000fe4000000002b */
[----:B------:R-:W-:Y:S01]  /*1f10*/  PRMT R47, RZ, 0x7610, R47 ;  /* 0x00007610ff2f7816 */ /* 0x000fe2000000002f */
[----:B------:R2:W-:Y:S01]  /*1f20*/  STS.U16 [R34+UR14+0xc900], R11 ;  /* 0x00c9000b22007988 */ /* 0x0005e2000800040e */
[----:B------:R-:W-:Y:S02]  /*1f30*/  PRMT R51, RZ, 0x7610, R51 ;  /* 0x00007610ff337816 */ /* 0x000fe40000000033 */
[----:B0-----:R-:W-:Y:S01]  /*1f40*/  PRMT R3, RZ, 0x7610, R3 ;  /* 0x00007610ff037816 */ /* 0x001fe20000000003 */
[----:B------:R0:W-:Y:S01]  /*1f50*/  STS.U16 [R34+UR14+0xcd00], R15 ;  /* 0x00cd000f22007988 */ /* 0x0001e2000800040e */
[----:B------:R-:W-:-:S02]  /*1f60*/  PRMT R55, RZ, 0x7610, R55 ;  /* 0x00007610ff377816 */ /* 0x000fc40000000037 */
[----:B-1----:R-:W-:Y:S01]  /*1f70*/  PRMT R7, RZ, 0x7610, R7 ;  /* 0x00007610ff077816 */ /* 0x002fe20000000007 */
[----:B------:R1:W-:Y:S01]  /*1f80*/  STS.U16 [R34+UR14+0xd100], R19 ;  /* 0x00d1001322007988 */ /* 0x0003e2000800040e */
[----:B------:R-:W-:Y:S02]  /*1f90*/  PRMT R59, RZ, 0x7610, R59 ;  /* 0x00007610ff3b7816 */ /* 0x000fe4000000003b */
[----:B--2---:R-:W-:Y:S01]  /*1fa0*/  PRMT R11, RZ, 0x7610, R11 ;  /* 0x00007610ff0b7816 */ /* 0x004fe2000000000b */
        /* <DEDUP_REMOVED lines=41> */
[----:B------:R-:W-:Y:S01]  /*2240*/  PRMT R60, RZ, 0x7610, R60 ;  /* 0x00007610ff3c7816 */ /* 0x000fe2000000003c */
[----:B------:R3:W-:Y:S01]  /*2250*/  STS.U16 [R6+UR14+0xcf00], R17 ;  /* 0x00cf001106007988 */ /* 0x0007e2000800040e */
[----:B------:R-:W-:Y:S02]  /*2260*/  PRMT R64, RZ, 0x7610, R64 ;  /* 0x00007610ff407816 */ /* 0x000fe40000000040 */
[----:B------:R-:W-:Y:S01]  /*2270*/  PRMT R68, RZ, 0x7610, R68 ;  /* 0x00007610ff447816 */ /* 0x000fe20000000044 */
[----:B------:R4:W-:Y:S01]  /*2280*/  STS.U16 [R6+UR14+0xd300], R21 ;  /* 0x00d3001506007988 */ /* 0x0009e2000800040e */
[----:B-1----:R-:W-:Y:S02]  /*2290*/  PRMT R5, RZ, 0x7610, R5 ;  /* 0x00007610ff057816 */ /* 0x002fe40000000005 */
[----:B--2---:R-:W-:Y:S01]  /*22a0*/  PRMT R9, RZ, 0x7610, R9 ;  /* 0x00007610ff097816 */ /* 0x004fe20000000009 */
[----:B------:R1:W-:Y:S01]  /*22b0*/  STS.U16 [R6+UR14+0xd700], R25 ;  /* 0x00d7001906007988 */ /* 0x0003e2000800040e */
[----:B0-----:R-:W-:-:S02]  /*22c0*/  PRMT R13, RZ, 0x7610, R13 ;  /* 0x00007610ff0d7816 */ /* 0x001fc4000000000d */
[----:B---3--:R-:W-:Y:S01]  /*22d0*/  PRMT R17, RZ, 0x7610, R17 ;  /* 0x00007610ff117816 */ /* 0x008fe20000000011 */
[----:B------:R0:W-:Y:S01]  /*22e0*/  STS.U16 [R6+UR14+0xdb00], R29 ;  /* 0x00db001d06007988 */ /* 0x0001e2000800040e */
[----:B------:R-:W-:Y:S02]  /*22f0*/  PRMT R37, RZ, 0x7610, R37 ;  /* 0x00007610ff257816 */ /* 0x000fe40000000025 */
[----:B----4-:R-:W-:Y:S01]  /*2300*/  PRMT R21, RZ, 0x7610, R21 ;  /* 0x00007610ff157816 */ /* 0x010fe20000000015 */
[----:B------:R2:W-:Y:S01]  /*2310*/  STS.U16 [R6+UR14+0xdf00], R45 ;  /* 0x00df002d06007988 */ /* 0x0005e2000800040e */
[----:B------:R-:W-:Y:S02]  /*2320*/  PRMT R41, RZ, 0x7610, R41 ;  /* 0x00007610ff297816 */ /* 0x000fe40000000029 */
[----:B-1----:R-:W-:Y:S01]  /*2330*/  PRMT R25, RZ, 0x7610, R25 ;  /* 0x00007610ff197816 */ /* 0x002fe20000000019 */
[----:B------:R-:W-:Y:S01]  /*2340*/  STTM.16dp32bit_t0_t15.x32 tmem[UR12], RZ ;  /* 0x000000ff000079ed */ /* 0x000fe20008a8000c */
[----:B------:R-:W-:Y:S01]  /*2350*/  STTM.16dp32bit_t16_t31.x32 tmem[UR12+0x20], RZ ;  /* 0x000020ff000079ed */ /* 0x000fe20008aa000c */
[----:B------:R-:W1:Y:S02]  /*2360*/  FENCE.VIEW.ASYNC.T ;  /* 0x00000000000073c6 */ /* 0x000e640000000200 */
[----:B-1----:R-:W-:Y:S01]  /*2370*/  BAR.SYNC.DEFER_BLOCKING 0x0 ;  /* 0x0000000000007b1d */ /* 0x002fe20000010000 */
[----:B0-----:R-:W-:-:S02]  /*2380*/  PRMT R29, RZ, 0x7610, R29 ;  /* 0x00007610ff1d7816 */ /* 0x001fc4000000001d */
[----:B------:R-:W-:Y:S02]  /*2390*/  PRMT R49, RZ, 0x7610, R49 ;  /* 0x00007610ff317816 */ /* 0x000fe40000000031 */
[----:B--2---:R-:W-:Y:S02]  /*23a0*/  PRMT R45, RZ, 0x7610, R45 ;  /* 0x00007610ff2d7816 */ /* 0x004fe4000000002d */
[----:B------:R-:W-:Y:S02]  /*23b0*/  PRMT R53, RZ, 0x7610, R53 ;  /* 0x00007610ff357816 */ /* 0x000fe40000000035 */
[----:B------:R-:W-:Y:S02]  /*23c0*/  PRMT R57, RZ, 0x7610, R57 ;  /* 0x00007610ff397816 */ /* 0x000fe40000000039 */
[----:B------:R-:W-:Y:S01]  /*23d0*/  PRMT R61, RZ, 0x7610, R61 ;  /* 0x00007610ff3d7816 */ /* 0x000fe2000000003d */
[----:B------:R-:W0:Y:S02]  /*23e0*/  FENCE.VIEW.ASYNC.S ;  /* 0x00000000000073c6 */ /* 0x000e240000000000 */
[----:B0-----:R0:W1:Y:S02]  /*23f0*/  @!UP1 SYNCS.EXCH.64 URZ, [UR11], UR8 ;  /* 0x000000080bff95b2 */ /* 0x0010640008000100 */
[----:B-1----:R-:W-:Y:S01]  /*2400*/  BAR.SYNC.DEFER_BLOCKING 0x0 ;  /* 0x0000000000007b1d */ /* 0x002fe20000010000 */
[----:B------:R-:W-:-:S05]  /*2410*/  PRMT R65, RZ, 0x7610, R65 ;  /* 0x00007610ff417816 */ /* 0x000fca0000000041 */
[----:B------:R-:W2:Y:S04]  /*2420*/  @P2 LDG.E.U16 R2, desc[UR28][R162.64] ;  /* 0x0000001ca2022981 */ /* 0x000ea8000c1e1500 */
[----:B------:R-:W3:Y:S04]  /*2430*/  @P2 LDG.E.U16 R8, desc[UR28][R160.64] ;  /* 0x0000001ca0082981 */ /* 0x000ee8000c1e1500 */
[----:B------:R-:W4:Y:S04]  /*2440*/  @P2 LDG.E.U16 R12, desc[UR28][R158.64] ;  /* 0x0000001c9e0c2981 */ /* 0x000f28000c1e1500 */
        /* <DEDUP_REMOVED lines=29> */
[----:B------:R-:W4:Y:S01]  /*2620*/  @P2 LDG.E.U16 R10, desc[UR28][R118.64] ;  /* 0x0000001c760a2981 */ /* 0x000f22000c1e1500 */
[----:B------:R-:W-:-:S03]  /*2630*/  PRMT R69, RZ, 0x7610, R69 ;  /* 0x00007610ff457816 */ /* 0x000fc60000000045 */
        /* <DEDUP_REMOVED lines=18> */
[----:B------:R1:W4:Y:S04]  /*2760*/  @P2 LDG.E.U16 R17, desc[UR28][R94.64] ;  /* 0x0000001c5e112981 */ /* 0x000328000c1e1500 */
[----:B------:R-:W4:Y:S04]  /*2770*/  @P2 LDG.E.U16 R21, desc[UR28][R92.64] ;  /* 0x0000001c5c152981 */ /* 0x000f28000c1e1500 */
[----:B------:R-:W4:Y:S01]  /*2780*/  @P2 LDG.E.U16 R25, desc[UR28][R90.64] ;  /* 0x0000001c5a192981 */ /* 0x000f22000c1e1500 */
[----:B0-----:R-:W-:-:S04]  /*2790*/  @!UP0 UIADD3 UR8, UPT, UPT, -UR5, 0x100000, URZ ;  /* 0x0010000005088890 */ /* 0x001fc8000fffe1ff */
[----:B------:R-:W-:Y:S02]  /*27a0*/  @!UP0 USHF.L.U32 UR9, UR8, 0xb, URZ ;  /* 0x0000000b08098899 */ /* 0x000fe400080006ff */
[----:B------:R-:W-:Y:S01]  /*27b0*/  @!UP0 USHF.L.U32 UR8, UR8, 0x1, URZ ;  /* 0x0000000108088899 */ /* 0x000fe200080006ff */
[----:B------:R-:W-:Y:S01]  /*27c0*/  VOTEU.ALL UP1, P1 ;  /* 0x0000000000ff7886 */ /* 0x000fe20000820000 */
[----:B-1----:R-:W0:Y:S01]  /*27d0*/  LDC R95, c[0x0][0x3d8] ;  /* 0x0000f600ff5f7b82 */ /* 0x002e220000000800 */
[----:B------:R-:W4:Y:S04]  /*27e0*/  @P2 LDG.E.U16 R29, desc[UR28][R88.64] ;  /* 0x0000001c581d2981 */ /* 0x000f28000c1e1500 */
[----:B------:R-:W4:Y:S04]  /*27f0*/  @P2 LDG.E.U16 R37, desc[UR28][R86.64] ;  /* 0x0000001c56252981 */ /* 0x000f28000c1e1500 */
[----:B------:R-:W4:Y:S01]  /*2800*/  @P2 LDG.E.U16 R41, desc[UR28][R84.64] ;  /* 0x0000001c54292981 */ /* 0x000f22000c1e1500 */
[----:B------:R1:W0:Y:S03]  /*2810*/  @!UP1 SYNCS.EXCH.64 URZ, [UR14+0xe008], UR8 ;  /* 0x00e008080eff95b2 */ /* 0x0002260008000100 */
[----:B------:R-:W4:Y:S04]  /*2820*/  @P2 LDG.E.U16 R45, desc[UR28][R250.64] ;  /* 0x0000001cfa2d2981 */ /* 0x000f28000c1e1500 */
[----:B------:R-:W4:Y:S04]  /*2830*/  @P2 LDG.E.U16 R49, desc[UR28][R242.64] ;  /* 0x0000001cf2312981 */ /* 0x000f28000c1e1500 */
[----:B------:R-:W4:Y:S01]  /*2840*/  @P2 LDG.E.U16 R53, desc[UR28][R234.64] ;  /* 0x0000001cea352981 */ /* 0x000f22000c1e1500 */
[----:B-1----:R-:W1:Y:S03]  /*2850*/  LDCU.64 UR8, c[0x0][0x3d0] ;  /* 0x00007a00ff0877ac */ /* 0x002e660008000a00 */
[----:B------:R-:W4:Y:S04]  /*2860*/  @P2 LDG.E.U16 R57, desc[UR28][R226.64] ;  /* 0x0000001ce2392981 */ /* 0x000f28000c1e1500 */
[----:B------:R-:W4:Y:S04]  /*2870*/  @P2 LDG.E.U16 R61, desc[UR28][R214.64] ;  /* 0x0000001cd63d2981 */ /* 0x000f28000c1e1500 */
[----:B------:R-:W4:Y:S04]  /*2880*/  @P2 LDG.E.U16 R65, desc[UR28][R206.64] ;  /* 0x0000001cce412981 */ /* 0x000f28000c1e1500 */
[----:B------:R-:W4:Y:S01]  /*2890*/  @P2 LDG.E.U16 R69, desc[UR28][R198.64] ;  /* 0x0000001cc6452981 */ /* 0x000f22000c1e1500 */
[----:B------:R-:W-:-:S04]  /*28a0*/  @!UP0 UIADD3 UR4, UPT, UPT, -UR5, 0x100000, URZ ;  /* 0x0010000005048890 */ /* 0x000fc8000fffe1ff */
[----:B------:R-:W-:Y:S02]  /*28b0*/  @!UP0 USHF.L.U32 UR5, UR4, 0xb, URZ ;  /* 0x0000000b04058899 */ /* 0x000fe400080006ff */
[----:B------:R-:W-:Y:S02]  /*28c0*/  @!UP0 USHF.L.U32 UR4, UR4, 0x1, URZ ;  /* 0x0000000104048899 */ /* 0x000fe400080006ff */
[----:B-1----:R-:W-:Y:S01]  /*28d0*/  UIMAD UR8, UR15, UR8, URZ ;  /* 0x000000080f0872a4 */ /* 0x002fe2000f8e02ff */
[----:B------:R-:W-:-:S03]  /*28e0*/  ISETP.EQ.U32.AND P3, PT, RZ, UR21, P2 ;  /* 0x00000015ff007c0c */ /* 0x000fc60009762070 */
[----:B------:R-:W-:Y:S02]  /*28f0*/  USHF.L.U32 UR6, UR8, 0x1, URZ ;  /* 0x0000000108067899 */ /* 0x000fe400080006ff */
[----:B------:R-:W-:Y:S01]  /*2900*/  UIMAD.WIDE UR16, UR8, 0x2, URZ ;  /* 0x00000002081078a5 */ /* 0x000fe2000f8e02ff */
[----:B------:R-:W-:Y:S01]  /*2910*/  VOTEU.ALL UP1, P1 ;  /* 0x0000000000ff7886 */ /* 0x000fe20000820000 */
[----:B------:R-:W-:Y:S01]  /*2920*/  UIADD3 UR10, UPT, UPT, UR13, 0x100000, URZ ;  /* 0x001000000d0a7890 */ /* 0x000fe2000fffe0ff */
[----:B--2---:R-:W-:Y:S04]  /*2930*/  STS.U16 [R33+UR14], R2 ;  /* 0x0000000221007988 */ /* 0x004fe8000800040e */
[----:B---3--:R-:W-:Y:S04]  /*2940*/  STS.U16 [R33+UR14+0x400], R8 ;  /* 0x0004000821007988 */ /* 0x008fe8000800040e */
[----:B----4-:R-:W-:Y:S04]  /*2950*/  STS.U16 [R33+UR14+0x800], R12 ;  /* 0x0008000c21007988 */ /* 0x010fe8000800040e */
[----:B------:R-:W-:Y:S04]  /*2960*/  STS.U16 [R33+UR14+0xc00], R16 ;  /* 0x000c001021007988 */ /* 0x000fe8000800040e */
        /* <DEDUP_REMOVED lines=28> */
[----:B------:R1:W-:Y:S02]  /*2b30*/  STS.U16 [R35+UR14+0x600], R10 ;  /* 0x0006000a23007988 */ /* 0x0003e4000800040e */
[----:B-1----:R-:W1:Y:S01]  /*2b40*/  LDC.64 R10, c[0x0][0x390] ;  /* 0x0000e400ff0a7b82 */ /* 0x002e620000000a00 */
[----:B------:R-:W-:Y:S01]  /*2b50*/  LOP3.LUT R2, R71, 0x7f, RZ, 0xc0, !PT ;  /* 0x0000007f47027812 */ /* 0x000fe200078ec0ff */
[----:B------:R2:W-:Y:S04]  /*2b60*/  STS.U16 [R35+UR14+0x200], R4 ;  /* 0x0002000423007988 */ /* 0x0005e8000800040e */
[----:B------:R-:W-:Y:S01]  /*2b70*/  IMAD R3, R2, UR9, RZ ;  /* 0x0000000902037c24 */ /* 0x000fe2000f8e02ff */
        /* <DEDUP_REMOVED lines=14> */
[----:B------:R3:W-:Y:S01]  /*2c60*/  STS.U16 [R6+UR14+0x300], R5 ;  /* 0x0003000506007988 */ /* 0x0007e2000800040e */
[----:B--2---:R-:W-:-:S03]  /*2c70*/  IMAD.HI R4, R3, 0x2, RZ ;  /* 0x0000000203047827 */ /* 0x004fc600078e02ff */
[----:B------:R2:W-:Y:S01]  /*2c80*/  STS.U16 [R6+UR14+0x700], R9 ;  /* 0x0007000906007988 */ /* 0x0005e2000800040e */
[----:B---3--:R-:W-:-:S03]  /*2c90*/  SHF.L.U32 R5, R3, 0x1, RZ ;  /* 0x0000000103057819 */ /* 0x008fc600000006ff */
[----:B------:R2:W-:Y:S01]  /*2ca0*/  STS.U16 [R6+UR14+0xb00], R13 ;  /* 0x000b000d06007988 */ /* 0x0005e2000800040e */
[----:B-1----:R-:W-:-:S03]  /*2cb0*/  IADD3 R2, P4, P5, R5, UR6, R10 ;  /* 0x0000000605027c10 */ /* 0x002fc6000fd9e00a */
[----:B------:R2:W-:Y:S01]  /*2cc0*/  STS.U16 [R6+UR14+0xf00], R17 ;  /* 0x000f001106007988 */ /* 0x0005e2000800040e */
[----:B------:R-:W-:-:S03]  /*2cd0*/  UIADD3 UR6, UPT, UPT, UR14, 0x4000, URZ ;  /* 0x000040000e067890 */ /* 0x000fc6000fffe0ff */
[----:B------:R2:W-:Y:S01]  /*2ce0*/  STS.U16 [R6+UR14+0x1300], R21 ;  /* 0x0013001506007988 */ /* 0x0005e2000800040e */
[----:B------:R-:W-:-:S03]  /*2cf0*/  IADD3.X R3, PT, PT, R4, UR17, R11, P4, P5 ;  /* 0x0000001104037c10 */ /* 0x000fc6000a7ea40b */
[----:B------:R2:W-:Y:S04]  /*2d00*/  STS.U16 [R6+UR14+0x1700], R25 ;  /* 0x0017001906007988 */ /* 0x0005e8000800040e */
        /* <DEDUP_REMOVED lines=9> */
[----:B------:R2:W-:Y:S01]  /*2da0*/  STS.U16 [R6+UR14+0x3f00], R69 ;  /* 0x003f004506007988 */ /* 0x0005e2000800040e */
[----:B0-----:R0:W-:Y:S06]  /*2db0*/  MEMBAR.ALL.CTA ;  /* 0x0000000000007992 */ /* 0x0011ec0000008000 */
[----:B0-----:R-:W-:Y:S04]  /*2dc0*/  FENCE.VIEW.ASYNC.S ;  /* 0x00000000000073c6 */ /* 0x001fe80000000000 */
[----:B------:R-:W0:Y:S02]  /*2dd0*/  FENCE.VIEW.ASYNC.S ;  /* 0x00000000000073c6 */ /* 0x000e240000000000 */
[----:B0-----:R2:W0:Y:S02]  /*2de0*/  @!UP1 SYNCS.EXCH.64 URZ, [UR14+0x4000], UR4 ;  /* 0x004000040eff95b2 */ /* 0x0014240008000100 */
[----:B0-----:R-:W-:Y:S06]  /*2df0*/  BAR.SYNC.DEFER_BLOCKING 0x0 ;  /* 0x0000000000007b1d */ /* 0x001fec0000010000 */
[----:B--2---:R-:W-:Y:S05]  /*2e00*/  @!P3 BRA `(.L_x_6) ;  /* 0x000000000084b947 */ /* 0x004fea0003800000 */
[----:B------:R-:W-:Y:S02]  /*2e10*/  UIADD3 UR4, UPT, UPT, UR14, 0xc000, URZ ;  /* 0x0000c0000e047890 */ /* 0x000fe4000fffe0ff */
[----:B------:R-:W-:Y:S02]  /*2e20*/  USHF.R.U32.HI UR18, URZ, 0x4, UR14 ;  /* 0x00000004ff127899 */ /* 0x000fe4000801160e */
[----:B------:R-:W-:Y:S02]  /*2e30*/  USHF.R.U32.HI UR4, URZ, 0x4, UR4 ;  /* 0x00000004ff047899 */ /* 0x000fe40008011604 */
[----:B------:R-:W-:Y:S02]  /*2e40*/  USGXT.U32 UR18, UR18, 0xe ;  /* 0x0000000e1212789a */ /* 0x000fe40008000000 */
[----:B------:R-:W-:Y:S02]  /*2e50*/  USGXT.U32 UR16, UR4, 0xe ;  /* 0x0000000e0410789a */ /* 0x000fe40008000000 */
[----:B------:R-:W-:-:S02]  /*2e60*/  UIADD3 UR32, UP2, UPT, UR18, 0x2, URZ ;  /* 0x0000000212207890 */ /* 0x000fc4000ff5e0ff */
[----:B------:R-:W-:Y:S01]  /*2e70*/  UIADD3 UR34, UP1, UPT, UR16, 0x80, URZ ;  /* 0x0000008010227890 */ /* 0x000fe2000ff3e0ff */
[----:B------:R-:W-:Y:S01]  /*2e80*/  UMOV UR4, URZ ;  /* 0x000000ff00047c82 */ /* 0x000fe20008000000 */
[----:B------:R-:W-:Y:S01]  /*2e90*/  UMOV UR36, 0x0 ;  /* 0x0000000000247882 */ /* 0x000fe20000000000 */
[----:B------:R-:W-:Y:S02]  /*2ea0*/  UIADD3.X UR33, UPT, UPT, UR4, 0x40004040, URZ, UP2, !UPT ;  /* 0x4000404004217890 */ /* 0x000fe400097fe4ff */
[----:B------:R-:W-:Y:S02]  /*2eb0*/  UIADD3.X UR35, UPT, UPT, UR4, 0x40004040, URZ, UP1, !UPT ;  /* 0x4000404004237890 */ /* 0x000fe40008ffe4ff */
[----:B------:R-:W-:Y:S02]  /*2ec0*/  UIADD3.64 UR24, UPT, UPT, UR32, 0x2, URZ ;  /* 0x0000000220187897 */ /* 0x000fe4000fffe0ff */
[----:B------:R-:W-:Y:S02]  /*2ed0*/  UIADD3.64 UR22, UPT, UPT, UR34, 0x80, URZ ;  /* 0x0000008022167897 */ /* 0x000fe4000fffe0ff */
[----:B------:R-:W-:-:S02]  /*2ee0*/  UIADD3.64 UR30, UPT, UPT, UR32, 0x4, URZ ;  /* 0x00000004201e7897 */ /* 0x000fc4000fffe0ff */
[----:B------:R-:W-:Y:S01]  /*2ef0*/  UIADD3.64 UR26, UPT, UPT, UR34, 0x100, URZ ;  /* 0x00000100221a7897 */ /* 0x000fe2000fffe0ff */
[----:B------:R-:W-:Y:S01]  /*2f00*/  UMOV UR37, 0x4208490 ;  /* 0x0420849000257882 */ /* 0x000fe20000000000 */
[----:B------:R-:W-:Y:S01]  /*2f10*/  UMOV UR19, 0x40004040 ;  /* 0x4000404000137882 */ /* 0x000fe20000000000 */
[----:B------:R-:W-:Y:S01]  /*2f20*/  UMOV UR17, 0x40004040 ;  /* 0x4000404000117882 */ /* 0x000fe20000000000 */
[----:B------:R-:W-:Y:S01]  /*2f30*/  UMOV UR38, 0x0 ;  /* 0x0000000000267882 */ /* 0x000fe20000000000 */
[----:B------:R-:W-:Y:S01]  /*2f40*/  UMOV UR39, 0x4208490 ;  /* 0x0420849000277882 */ /* 0x000fe20000000000 */
[----:B------:R-:W-:Y:S01]  /*2f50*/  UMOV UR40, 0x0 ;  /* 0x0000000000287882 */ /* 0x000fe20000000000 */
[----:B------:R-:W-:Y:S01]  /*2f60*/  UMOV UR41, 0x4208490 ;  /* 0x0420849000297882 */ /* 0x000fe20000000000 */
[----:B------:R-:W-:Y:S01]  /*2f70*/  UMOV UR4, UR6 ;  /* 0x0000000600047c82 */ /* 0x000fe20008000000 */
[----:B------:R-:W-:Y:S01]  /*2f80*/  UMOV UR5, URZ ;  /* 0x000000ff00057c82 */ /* 0x000fe20008000000 */
[----:B------:R0:W-:Y:S01]  /*2f90*/  UTCHMMA gdesc[UR16], gdesc[UR18], tmem[UR10], tmem[UR36], idesc[UR37], !UPT ;  /* 0x00ff2412100075ea */ /* 0x0001e2000f80000a */
[----:B------:R-:W-:Y:S01]  /*2fa0*/  UMOV UR42, 0x0 ;  /* 0x00000000002a7882 */ /* 0x000fe20000000000 */
[----:B------:R-:W-:Y:S01]  /*2fb0*/  UMOV UR43, 0x4208490 ;  /* 0x04208490002b7882 */ /* 0x000fe20000000000 */
[----:B------:R0:W-:Y:S01]  /*2fc0*/  UTCHMMA gdesc[UR34], gdesc[UR32], tmem[UR10], tmem[UR38], idesc[UR39], UPT ;  /* 0x00ff2620220075ea */ /* 0x0001e2000b80000a */
[----:B------:R-:W-:Y:S01]  /*2fd0*/  UMOV UR4, UR4 ;  /* 0x0000000400047c82 */ /* 0x000fe20008000000 */
[----:B------:R0:W-:Y:S01]  /*2fe0*/  UTCHMMA gdesc[UR22], gdesc[UR24], tmem[UR10], tmem[UR40], idesc[UR41], UPT ;  /* 0x00ff2818160075ea */ /* 0x0001e2000b80000a */
[----:B------:R0:W-:Y:S01]  /*2ff0*/  UTCHMMA gdesc[UR26], gdesc[UR30], tmem[UR10], tmem[UR42], idesc[UR43], UPT ;  /* 0x00ff2a1e1a0075ea */ /* 0x0001e2000b80000a */
[----:B------:R0:W-:Y:S01]  /*3000*/  UTCBAR [UR4], URZ ;  /* 0x000000ff040073e9 */ /* 0x0001e200080000ff */
[----:B------:R-:W-:Y:S01]  /*3010*/  NOP ;  /* 0x0000000000007918 */ /* 0x000fe20000000000 */
.L_x_6:
[----:B------:R-:W-:Y:S05]  /*3020*/  @!P2 BRA `(.L_x_7) ;  /* 0x000000000008a947 */ /* 0x000fea0003800000 */
[----:B------:R-:W1:Y:S02]  /*3030*/  SYNCS.PHASECHK.TRANS64.TRYWAIT P4, [UR14+0x4000], RZ ;  /* 0x004000ffff0075a7 */ /* 0x000e64000808110e */
[----:B-1----:R-:W-:Y:S05]  /*3040*/  @!P4 BRA `(.L_x_8) ;  /* 0x0000009000d0c947 */ /* 0x002fea0003800000 */
.L_x_7:
[----:B------:R-:W-:Y:S01]  /*3050*/  BAR.SYNC.DEFER_BLOCKING 0x0 ;  /* 0x0000000000007b1d */ /* 0x000fe20000010000 */
[C---:B------:R-:W-:Y:S01]  /*3060*/  IMAD.SHL.U32 R71, R95.reuse, 0x8, RZ ;  /* 0x000000085f477824 */ /* 0x040fe200078e00ff */
[C---:B------:R-:W-:Y:S02]  /*3070*/  SHF.L.U32 R73, R95.reuse, 0x4, RZ ;  /* 0x000000045f497819 */ /* 0x040fe400000006ff */
[CC--:B------:R-:W-:Y:S02]  /*3080*/  LEA R188, P4, R95.reuse, R2.reuse, 0x4 ;  /* 0x000000025fbc7211 */ /* 0x0c0fe400078820ff */
[----:B0-----:R-:W0:Y:S01]  /*3090*/  LDCU UR4, c[0x0][0x3a8] ;  /* 0x00007500ff0477ac */ /* 0x001e220008000800 */
[----:B------:R-:W-:Y:S01]  /*30a0*/  LEA R178, P5, R95, R2, 0x5 ;  /* 0x000000025fb27211 */ /* 0x000fe200078a28ff */
[----:B------:R-:W-:Y:S01]  /*30b0*/  LDTM.16dp32bit_t0_t15.x64 R4, tmem[UR12+0x100000] ;  /* 0x1000000c000479ee */ /* 0x000fe20008b00000 */
[----:B------:R-:W0:Y:S01]  /*30c0*/  LDTM.16dp32bit_t16_t31.x64 R4, tmem[UR12+0x100040] ;  /* 0x1000400c000479ee */ /* 0x000e220008b20000 */
[----:B------:R-:W-:-:S02]  /*30d0*/  LEA.HI.X.SX32 R189, R71, R3, 0x1, P4 ;  /* 0x0000000347bd7211 */ /* 0x000fc400020f0eff */
[----:B------:R-:W-:Y:S02]  /*30e0*/  LEA.HI.X.SX32 R179, R73, R3, 0x1, P5 ;  /* 0x0000000349b37211 */ /* 0x000fe400028f0eff */
[----:B------:R-:W-:Y:S02]  /*30f0*/  PRMT R68, RZ, 0x7610, R68 ;  /* 0x00007610ff447816 */ /* 0x000fe40000000044 */
[----:B------:R-:W-:Y:S02]  /*3100*/  PRMT R70, RZ, 0x7610, R70 ;  /* 0x00007610ff467816 */ /* 0x000fe40000000046 */
[----:B------:R-:W-:Y:S01]  /*3110*/  PRMT R69, RZ, 0x7610, R69 ;  /* 0x00007610ff457816 */ /* 0x000fe20000000045 */
[----:B------:R-:W1:Y:S01]  /*3120*/  @!P1 SYNCS.CCTL.IV [UR14+0x4000] ;  /* 0x00400000ff0099b1 */ /* 0x000e62000800000e */
[----:B------:R-:W-:Y:S01]  /*3130*/  NOP ;  /* 0x0000000000007918 */ /* 0x000fe20000000000 */
[----:B------:R-:W1:Y:S04]  /*3140*/  @P2 LDG.E.U16 R68, desc[UR28][R2.64] ;  /* 0x0000001c02442981 */ /* 0x000e68000c1e1500 */
[----:B------:R-:W2:Y:S01]  /*3150*/  @P2 LDG.E.U16 R70, desc[UR28][R188.64] ;  /* 0x0000001cbc462981 */ /* 0x000ea2000c1e1500 */
[----:B0-----:R-:W-:Y:S01]  /*3160*/  FMUL R71, R4, UR4 ;  /* 0x0000000404477c20 */ /* 0x001fe20008400000 */
[----:B------:R-:W-:Y:S01]  /*3170*/  FMUL R72, R5, UR4 ;  /* 0x0000000405487c20 */ /* 0x000fe20008400000 */
[----:B------:R-:W-:Y:S01]  /*3180*/  FMUL R73, R6, UR4 ;  /* 0x0000000406497c20 */ /* 0x000fe20008400000 */
[----:B------:R-:W-:Y:S01]  /*3190*/  FMUL R74, R7, UR4 ;  /* 0x00000004074a7c20 */ /* 0x000fe20008400000 */
[----:B------:R-:W-:Y:S01]  /*31a0*/  FMUL R75, R8, UR4 ;  /* 0x00000004084b7c20 */ /* 0x000fe20008400000 */
[----:B------:R-:W3:Y:S01]  /*31b0*/  @P2 LDG.E.U16 R69, desc[UR28][R178.64] ;  /* 0x0000001cb2452981 */ /* 0x000ee2000c1e1500 */
[----:B------:R-:W-:Y:S01]  /*31c0*/  FMUL R124, R65, UR4 ;  /* 0x00000004417c7c20 */ /* 0x000fe20008400000 */
[----:B------:R-:W-:Y:S01]  /*31d0*/  FMNMX3 R73, R71, R72, R73, !PT ;  /* 0x0000004847497276 */ /* 0x000fe20007800049 */
[----:B------:R-:W-:Y:S01]  /*31e0*/  FMUL R71, R9, UR4 ;  /* 0x0000000409477c20 */ /* 0x000fe20008400000 */
[----:B------:R-:W-:Y:S01]  /*31f0*/  FMUL R72, R10, UR4 ;  /* 0x000000040a487c20 */ /* 0x000fe20008400000 */
[C---:B------:R-:W-:Y:S01]  /*3200*/  LEA R158, P5, R95.reuse, R2, 0x6 ;  /* 0x000000025f9e7211 */ /* 0x040fe200078a30ff */
[----:B------:R-:W-:Y:S01]  /*3210*/  IMAD R139, R95, 0x60, RZ ;  /* 0x000000605f8b7824 */ /* 0x000fe200078e02ff */
[----:B------:R-:W-:Y:S01]  /*3220*/  FMNMX3 R75, R73, R74, R75, !PT ;  /* 0x0000004a494b7276 */ /* 0x000fe2000780004b */
[----:B------:R-:W-:Y:S01]  /*3230*/  FMUL R73, R11, UR4 ;  /* 0x000000040b497c20 */ /* 0x000fe20008400000 */
[----:B------:R-:W-:Y:S01]  /*3240*/  FMUL R74, R12, UR4 ;  /* 0x000000040c4a7c20 */ /* 0x000fe20008400000 */
        /* <DEDUP_REMOVED lines=12> */
[----:B------:R-:W-:-:S02]  /*3310*/  PRMT R88, RZ, 0x7610, R88 ;  /* 0x00007610ff587816 */ /* 0x000fc40000000058 */
[----:B------:R-:W-:Y:S01]  /*3320*/  FMNMX3 R75, R75, R73, R74, !PT ;  /* 0x000000494b4b7276 */ /* 0x000fe2000780004a */
[----:B------:R-:W-:Y:S01]  /*3330*/  FMUL R73, R19, UR4 ;  /* 0x0000000413497c20 */ /* 0x000fe20008400000 */
[----:B------:R-:W-:Y:S01]  /*3340*/  FMUL R74, R20, UR4 ;  /* 0x00000004144a7c20 */ /* 0x000fe20008400000 */
[----:B------:R-:W-:Y:S02]  /*3350*/  PRMT R85, RZ, 0x7610, R85 ;  /* 0x00007610ff557816 */ /* 0x000fe40000000055 */
[----:B------:R-:W-:Y:S01]  /*3360*/  FMNMX3 R75, R75, R71, R72, !PT ;  /* 0x000000474b4b7276 */ /* 0x000fe20007800048 */
[----:B------:R-:W-:Y:S01]  /*3370*/  FMUL R71, R21, UR4 ;  /* 0x0000000415477c20 */ /* 0x000fe20008400000 */
[----:B------:R-:W-:Y:S01]  /*3380*/  FMUL R72, R22, UR4 ;  /* 0x0000000416487c20 */ /* 0x000fe20008400000 */
[----:B------:R-:W-:Y:S02]  /*3390*/  PRMT R82, RZ, 0x7610, R82 ;  /* 0x00007610ff527816 */ /* 0x000fe40000000052 */
        /* <DEDUP_REMOVED lines=34> */
[----:B------:R-:W-:Y:S02]  /*35c0*/  FMUL R74, R40, UR4 ;  /* 0x00000004284a7c20 */ /* 0x000fe40008400000 */
[----:B------:R-:W-:Y:S01]  /*35d0*/  FMNMX3 R75, R75, R71, R72, !PT ;  /* 0x000000474b4b7276 */ /* 0x000fe20007800048 */
[----:B------:R-:W-:Y:S01]  /*35e0*/  FMUL R71, R41, UR4 ;  /* 0x0000000429477c20 */ /* 0x000fe20008400000 */
[----:B------:R-:W-:-:S02]  /*35f0*/  FMUL R72, R42, UR4 ;  /* 0x000000042a487c20 */ /* 0x000fc40008400000 */
[----:B------:R-:W-:Y:S01]  /*3600*/  FMNMX3 R75, R75, R73, R74, !PT ;  /* 0x000000494b4b7276 */ /* 0x000fe2000780004a */
[----:B------:R-:W-:Y:S01]  /*3610*/  FMUL R73, R43, UR4 ;  /* 0x000000042b497c20 */ /* 0x000fe20008400000 */
[----:B------:R-:W-:Y:S02]  /*3620*/  FMUL R74, R44, UR4 ;  /* 0x000000042c4a7c20 */ /* 0x000fe40008400000 */
        /* <DEDUP_REMOVED lines=31> */
[----:B------:R-:W-:-:S03]  /*3820*/  FMUL R71, R66, UR4 ;  /* 0x0000000442477c20 */ /* 0x000fc60008400000 */
[----:B------:R-:W-:Y:S01]  /*3830*/  FMNMX3 R72, R72, R73, R74, !PT ;  /* 0x0000004948487276 */ /* 0x000fe2000780004a */
[----:B------:R-:W-:-:S03]  /*3840*/  IMAD R73, R95, 0x30, RZ ;  /* 0x000000305f497824 */ /* 0x000fc600078e02ff */
[----:B------:R-:W-:Y:S02]  /*3850*/  FMNMX3 R124, R72, R124, R71, !PT ;  /* 0x0000007c487c7276 */ /* 0x000fe40007800047 */
[----:B------:R-:W-:Y:S02]  /*3860*/  SHF.L.U32 R71, R95, 0x5, RZ ;  /* 0x000000055f477819 */ /* 0x000fe400000006ff */
[-C--:B------:R-:W-:Y:S02]  /*3870*/  IADD3 R168, P4, PT, R73, R2.reuse, RZ ;  /* 0x0000000249a87210 */ /* 0x080fe40007f9e0ff */
[-C--:B------:R-:W-:Y:S02]  /*3880*/  LEA.HI.X.SX32 R159, R71, R3.reuse, 0x1, P5 ;  /* 0x00000003479f7211 */ /* 0x080fe400028f0eff */
[-C--:B------:R-:W-:Y:S02]  /*3890*/  IADD3 R138, P5, PT, R139, R2.reuse, RZ ;  /* 0x000000028b8a7210 */ /* 0x080fe40007fbe0ff */
[C---:B------:R-:W-:Y:S01]  /*38a0*/  SHF.L.U32 R71, R95.reuse, 0x1, RZ ;  /* 0x000000015f477819 */ /* 0x040fe200000006ff */
[C---:B------:R-:W-:Y:S01]  /*38b0*/  IMAD R131, R95.reuse, 0x70, RZ ;  /* 0x000000705f837824 */ /* 0x040fe200078e02ff */
[-C--:B------:R-:W-:Y:S01]  /*38c0*/  LEA.HI.X.SX32 R169, R180, R3.reuse, 0x1, P4 ;  /* 0x00000003b4a97211 */ /* 0x080fe200020f0eff */
[----:B------:R-:W-:Y:S01]  /*38d0*/  IMAD R74, R95, 0x32, RZ ;  /* 0x000000325f4a7824 */ /* 0x000fe200078e02ff */
[-C--:B------:R-:W-:Y:S01]  /*38e0*/  IADD3 R146, P4, PT, R147, R2.reuse, RZ ;  /* 0x0000000293927210 */ /* 0x080fe20007f9e0ff */
[----:B------:R-:W-:Y:S01]  /*38f0*/  IMAD R160, R95, 0x38, RZ ;  /* 0x000000385fa07824 */ /* 0x000fe200078e02ff */
[-C--:B------:R-:W-:Y:S01]  /*3900*/  LEA.HI.X.SX32 R139, R73, R3.reuse, 0x1, P5 ;  /* 0x00000003498b7211 */ /* 0x080fe200028f0eff */
[----:B------:R-:W-:Y:S01]  /*3910*/  IMAD R72, R95, 0x12, RZ ;  /* 0x000000125f487824 */ /* 0x000fe200078e02ff */
[-C--:B------:R-:W-:Y:S01]  /*3920*/  IADD3 R196, P5, PT, R71, R2.reuse, RZ ;  /* 0x0000000247c47210 */ /* 0x080fe20007fbe0ff */
[C---:B------:R-:W-:Y:S01]  /*3930*/  IMAD R73, R95.reuse, 0x22, RZ ;  /* 0x000000225f497824 */ /* 0x040fe200078e02ff */
[-C--:B------:R-:W-:Y:S01]  /*3940*/  LEA.HI.X.SX32 R147, R170, R3.reuse, 0x1, P4 ;  /* 0x00000003aa937211 */ /* 0x080fe200020f0eff */
[----:B------:R-:W-:Y:S01]  /*3950*/  IMAD R83, R95, 0x19, RZ ;  /* 0x000000195f537824 */ /* 0x000fe200078e02ff */
[-C--:B------:R-:W-:Y:S01]  /*3960*/  IADD3 R130, P4, PT, R131, R2.reuse, RZ ;  /* 0x0000000283827210 */ /* 0x080fe20007f9e0ff */
[C---:B------:R-:W-:Y:S01]  /*3970*/  IMAD R145, R95.reuse, 0x52, RZ ;  /* 0x000000525f917824 */ /* 0x040fe200078e02ff */
[CC--:B------:R-:W-:Y:S01]  /*3980*/  LEA.HI.X.SX32 R197, R95.reuse, R3.reuse, 0x1, P5 ;  /* 0x000000035fc57211 */ /* 0x0c0fe200028f0eff */
[C---:B------:R-:W-:Y:S01]  /*3990*/  IMAD R77, R95.reuse, 0x9, RZ ;  /* 0x000000095f4d7824 */ /* 0x040fe200078e02ff */
[-C--:B------:R-:W-:Y:S01]  /*39a0*/  IADD3 R166, P5, PT, R74, R2.reuse, RZ ;  /* 0x000000024aa67210 */ /* 0x080fe20007fbe0ff */
[C---:B------:R-:W-:Y:S01]  /*39b0*/  IMAD R89, R95.reuse, 0x11, RZ ;  /* 0x000000115f597824 */ /* 0x040fe200078e02ff */
[-C--:B------:R-:W-:Y:S01]  /*39c0*/  LEA.HI.X.SX32 R131, R160, R3.reuse, 0x1, P4 ;  /* 0x00000003a0837211 */ /* 0x080fe200020f0eff */
[C---:B------:R-:W-:Y:S01]  /*39d0*/  IMAD R157, R95.reuse, 0x42, RZ ;  /* 0x000000425f9d7824 */ /* 0x040fe200078e02ff */
[-C--:B------:R-:W-:Y:S01]  /*39e0*/  IADD3 R186, P6, PT, R72, R2.reuse, RZ ;  /* 0x0000000248ba7210 */ /* 0x080fe20007fde0ff */
[----:B------:R-:W-:Y:S01]  /*39f0*/  IMAD R80, R95, 0x29, RZ ;  /* 0x000000295f507824 */ /* 0x000fe200078e02ff */
[-C--:B------:R-:W-:Y:S01]  /*3a00*/  IADD3 R176, P4, PT, R73, R2.reuse, RZ ;  /* 0x0000000249b07210 */ /* 0x080fe20007f9e0ff */
[----:B------:R-:W-:Y:S01]  /*3a10*/  IMAD R128, R95, 0x72, RZ ;  /* 0x000000725f807824 */ /* 0x000fe200078e02ff */
[-C--:B------:R-:W-:Y:S01]  /*3a20*/  LEA.HI.X.SX32 R167, R83, R3.reuse, 0x1, P5 ;  /* 0x0000000353a77211 */ /* 0x080fe200028f0eff */
[----:B------:R-:W-:Y:S01]  /*3a30*/  IMAD R136, R95, 0x62, RZ ;  /* 0x000000625f887824 */ /* 0x000fe200078e02ff */
[-C--:B------:R-:W-:Y:S01]  /*3a40*/  IADD3 R144, P5, PT, R145, R2.reuse, RZ ;  /* 0x0000000291907210 */ /* 0x080fe20007fbe0ff */
[----:B------:R-:W-:Y:S01]  /*3a50*/  IMAD R97, R95, 0x24, RZ ;  /* 0x000000245f617824 */ /* 0x000fe200078e02ff */
[-C--:B------:R-:W-:Y:S01]  /*3a60*/  LEA.HI.X.SX32 R187, R77, R3.reuse, 0x1, P6 ;  /* 0x000000034dbb7211 */ /* 0x080fe200030f0eff */
[----:B------:R-:W-:Y:S01]  /*3a70*/  IMAD R77, R95, 0x21, RZ ;  /* 0x000000215f4d7824 */ /* 0x000fe200078e02ff */
[-C--:B------:R-:W-:Y:S01]  /*3a80*/  LEA.HI.X.SX32 R177, R89, R3.reuse, 0x1, P4 ;  /* 0x0000000359b17211 */ /* 0x080fe200020f0eff */
[----:B------:R-:W-:Y:S01]  /*3a90*/  IMAD R98, R95, 0x34, RZ ;  /* 0x000000345f627824 */ /* 0x000fe200078e02ff */
[-C--:B------:R-:W-:Y:S01]  /*3aa0*/  IADD3 R156, P4, PT, R157, R2.reuse, RZ ;  /* 0x000000029d9c7210 */ /* 0x080fe20007f9e0ff */
[C---:B------:R-:W-:Y:S01]  /*3ab0*/  IMAD R152, R95.reuse, 0x44, RZ ;  /* 0x000000445f987824 */ /* 0x040fe200078e02ff */
[-C--:B------:R-:W-:Y:S01]  /*3ac0*/  LEA.HI.X.SX32 R145, R80, R3.reuse, 0x1, P5 ;  /* 0x0000000350917211 */ /* 0x080fe200028f0eff */
[C---:B------:R-:W-:Y:S01]  /*3ad0*/  IMAD R80, R95.reuse, 0x39, RZ ;  /* 0x000000395f507824 */ /* 0x040fe200078e02ff */
[-C--:B------:R-:W-:Y:S01]  /*3ae0*/  IADD3 R128, P5, PT, R128, R2.reuse, RZ ;  /* 0x0000000280807210 */ /* 0x080fe20007fbe0ff */
[----:B------:R-:W-:Y:S01]  /*3af0*/  IMAD R96, R95, 0x14, RZ ;  /* 0x000000145f607824 */ /* 0x000fe200078e02ff */
[-C--:B------:R-:W-:Y:S01]  /*3b00*/  LEA.HI.X.SX32 R157, R77, R3.reuse, 0x1, P4 ;  /* 0x000000034d9d7211 */ /* 0x080fe200020f0eff */
[C---:B------:R-:W-:Y:S01]  /*3b10*/  IMAD R77, R95.reuse, 0x31, RZ ;  /* 0x000000315f4d7824 */ /* 0x040fe200078e02ff */
[-C--:B------:R-:W-:Y:S01]  /*3b20*/  IADD3 R136, P4, PT, R136, R2.reuse, RZ ;  /* 0x0000000288887210 */ /* 0x080fe20007f9e0ff */
[C---:B------:R-:W-:Y:S01]  /*3b30*/  IMAD R220, R95.reuse, 0x1a, RZ ;  /* 0x0000001a5fdc7824 */ /* 0x040fe200078e02ff */
[-C--:B------:R-:W-:Y:S01]  /*3b40*/  LEA.HI.X.SX32 R129, R80, R3.reuse, 0x1, P5 ;  /* 0x0000000350817211 */ /* 0x080fe200028f0eff */
[C---:B------:R-:W-:Y:S01]  /*3b50*/  IMAD R142, R95.reuse, 0x54, RZ ;  /* 0x000000545f8e7824 */ /* 0x040fe200078e02ff */
[----:B------:R-:W-:Y:S01]  /*3b60*/  LEA R194, P5, R95, R2, 0x2 ;  /* 0x000000025fc27211 */ /* 0x000fe200078a10ff */
[----:B------:R-:W4:Y:S01]  /*3b70*/  @P2 LDG.E.U16 R88, desc[UR28][R168.64] ;  /* 0x0000001ca8582981 */ /* 0x000f22000c1e1500 */
[----:B------:R-:W-:-:S02]  /*3b80*/  LEA.HI.X.SX32 R137, R77, R3, 0x1, P4 ;  /* 0x000000034d897211 */ /* 0x000fc400020f0eff */
[-C--:B------:R-:W-:Y:S01]  /*3b90*/  IADD3 R174, P4, PT, R97, R2.reuse, RZ ;  /* 0x0000000261ae7210 */ /* 0x080fe20007f9e0ff */
[----:B------:R-:W4:Y:S01]  /*3ba0*/  @P2 LDG.E.U16 R85, desc[UR28][R158.64] ;  /* 0x0000001c9e552981 */ /* 0x000f22000c1e1500 */
[-C--:B------:R-:W-:Y:S02]  /*3bb0*/  LEA.HI.X.SX32 R195, R71, R3.reuse, 0x1, P5 ;  /* 0x0000000347c37211 */ /* 0x080fe400028f0eff */
[-C--:B------:R-:W-:Y:S01]  /*3bc0*/  IADD3 R164, P5, PT, R98, R2.reuse, RZ ;  /* 0x0000000262a47210 */ /* 0x080fe20007fbe0ff */
[----:B------:R-:W4:Y:S01]  /*3bd0*/  @P2 LDG.E.U16 R82, desc[UR28][R146.64] ;  /* 0x0000001c92522981 */ /* 0x000f22000c1e1500 */
[-C--:B------:R-:W-:Y:S01]  /*3be0*/  LEA.HI.X.SX32 R175, R72, R3.reuse, 0x1, P4 ;  /* 0x0000000348af7211 */ /* 0x080fe200020f0eff */
[C---:B------:R-:W-:Y:S01]  /*3bf0*/  IMAD R116, R95.reuse, 0xa, RZ ;  /* 0x0000000a5f747824 */ /* 0x040fe200078e02ff */
[-C--:B------:R-:W-:Y:S01]  /*3c00*/  IADD3 R152, P4, PT, R152, R2.reuse, RZ ;  /* 0x0000000298987210 */ /* 0x080fe20007f9e0ff */
[----:B------:R-:W4:Y:S01]  /*3c10*/  @P2 LDG.E.U16 R79, desc[UR28][R138.64] ;  /* 0x0000001c8a4f2981 */ /* 0x000f22000c1e1500 */
[C---:B------:R-:W-:Y:S01]  /*3c20*/  IMAD R134, R95.reuse, 0x64, RZ ;  /* 0x000000645f867824 */ /* 0x040fe200078e02ff */
[----:B------:R-:W-:Y:S01]  /*3c30*/  PRMT R78, RZ, 0x7610, R78 ;  /* 0x00007610ff4e7816 */ /* 0x000fe2000000004e */
[C---:B------:R-:W-:Y:S01]  /*3c40*/  IMAD R221, R95.reuse, 0x2a, RZ ;  /* 0x0000002a5fdd7824 */ /* 0x040fe200078e02ff */
[----:B------:R-:W4:Y:S01]  /*3c50*/  @P2 LDG.E.U16 R76, desc[UR28][R130.64] ;  /* 0x0000001c824c2981 */ /* 0x000f22000c1e1500 */
[----:B------:R-:W-:Y:S01]  /*3c60*/  IADD3 R184, P6, PT, R96, R2, RZ ;  /* 0x0000000260b87210 */ /* 0x000fe20007fde0ff */
[----:B------:R-:W-:Y:S01]  /*3c70*/  IMAD R126, R95, 0x74, RZ ;  /* 0x000000745f7e7824 */ /* 0x000fe200078e02ff */
[----:B------:R-:W-:Y:S01]  /*3c80*/  LEA.HI.X.SX32 R165, R220, R3, 0x1, P5 ;  /* 0x00000003dca57211 */ /* 0x000fe200028f0eff */
[----:B------:R-:W4:Y:S01]  /*3c90*/  @P2 LDG.E.U16 R94, desc[UR28][R196.64] ;  /* 0x0000001cc45e2981 */ /* 0x000f22000c1e1500 */
[----:B------:R-:W-:-:S02]  /*3ca0*/  PRMT R75, RZ, 0x7610, R75 ;  /* 0x00007610ff4b7816 */ /* 0x000fc4000000004b */
[----:B------:R-:W-:Y:S01]  /*3cb0*/  IADD3 R142, P5, PT, R142, R2, RZ ;  /* 0x000000028e8e7210 */ /* 0x000fe20007fbe0ff */
[----:B------:R-:W4:Y:S01]  /*3cc0*/  @P2 LDG.E.U16 R92, desc[UR28][R186.64] ;  /* 0x0000001cba5c2981 */ /* 0x000f22000c1e1500 */
[----:B------:R-:W-:Y:S02]  /*3cd0*/  PRMT R93, RZ, 0x7610, R93 ;  /* 0x00007610ff5d7816 */ /* 0x000fe4000000005d */
[----:B------:R-:W-:Y:S01]  /*3ce0*/  PRMT R91, RZ, 0x7610, R91 ;  /* 0x00007610ff5b7816 */ /* 0x000fe2000000005b */
[----:B------:R-:W4:Y:S01]  /*3cf0*/  @P2 LDG.E.U16 R90, desc[UR28][R176.64] ;  /* 0x0000001cb05a2981 */ /* 0x000f22000c1e1500 */
[-C--:B------:R-:W-:Y:S01]  /*3d00*/  LEA.HI.X.SX32 R153, R73, R3.reuse, 0x1, P4 ;  /* 0x0000000349997211 */ /* 0x080fe200020f0eff */
[----:B------:R-:W-:Y:S01]  /*3d10*/  IMAD R99, R95, 0x3a, RZ ;  /* 0x0000003a5f637824 */ /* 0x000fe200078e02ff */
[----:B------:R-:W-:Y:S01]  /*3d20*/  PRMT R89, RZ, 0x7610, R89 ;  /* 0x00007610ff597816 */ /* 0x000fe20000000059 */
[----:B------:R-:W4:Y:S01]  /*3d30*/  @P2 LDG.E.U16 R87, desc[UR28][R166.64] ;  /* 0x0000001ca6572981 */ /* 0x000f22000c1e1500 */
[----:B------:R-:W-:-:S02]  /*3d40*/  LEA.HI.X.SX32 R185, R116, R3, 0x1, P6 ;  /* 0x0000000374b97211 */ /* 0x000fc400030f0eff */
[-C--:B------:R-:W-:Y:S01]  /*3d50*/  IADD3 R134, P4, PT, R134, R2.reuse, RZ ;  /* 0x0000000286867210 */ /* 0x080fe20007f9e0ff */
[----:B------:R-:W4:Y:S01]  /*3d60*/  @P2 LDG.E.U16 R84, desc[UR28][R156.64] ;  /* 0x0000001c9c542981 */ /* 0x000f22000c1e1500 */
[----:B------:R-:W-:Y:S02]  /*3d70*/  PRMT R86, RZ, 0x7610, R86 ;  /* 0x00007610ff567816 */ /* 0x000fe40000000056 */
[----:B------:R-:W-:Y:S01]  /*3d80*/  LEA.HI.X.SX32 R143, R221, R3, 0x1, P5 ;  /* 0x00000003dd8f7211 */ /* 0x000fe200028f0eff */
[----:B------:R-:W4:Y:S01]  /*3d90*/  @P2 LDG.E.U16 R81, desc[UR28][R144.64] ;  /* 0x0000001c90512981 */ /* 0x000f22000c1e1500 */
[----:B------:R-:W-:Y:S02]  /*3da0*/  PRMT R83, RZ, 0x7610, R83 ;  /* 0x00007610ff537816 */ /* 0x000fe40000000053 */
[----:B------:R-:W-:Y:S01]  /*3db0*/  IADD3 R126, P5, PT, R126, R2, RZ ;  /* 0x000000027e7e7210 */ /* 0x000fe20007fbe0ff */
[----:B------:R-:W4:Y:S01]  /*3dc0*/  @P2 LDG.E.U16 R78, desc[UR28][R136.64] ;  /* 0x0000001c884e2981 */ /* 0x000f22000c1e1500 */
[----:B------:R-:W-:-:S02]  /*3dd0*/  PRMT R80, RZ, 0x7610, R80 ;  /* 0x00007610ff507816 */ /* 0x000fc40000000050 */
[----:B------:R-:W-:Y:S01]  /*3de0*/  PRMT R77, RZ, 0x7610, R77 ;  /* 0x00007610ff4d7816 */ /* 0x000fe2000000004d */
[----:B------:R-:W4:Y:S01]  /*3df0*/  @P2 LDG.E.U16 R75, desc[UR28][R128.64] ;  /* 0x0000001c804b2981 */ /* 0x000f22000c1e1500 */
[-C--:B------:R-:W-:Y:S02]  /*3e00*/  LEA.HI.X.SX32 R135, R74, R3.reuse, 0x1, P4 ;  /* 0x000000034a877211 */ /* 0x080fe400020f0eff */
[----:B------:R-:W-:Y:S01]  /*3e10*/  PRMT R74, RZ, 0x7610, R74 ;  /* 0x00007610ff4a7816 */ /* 0x000fe2000000004a */
[----:B------:R-:W4:Y:S01]  /*3e20*/  @P2 LDG.E.U16 R93, desc[UR28][R194.64] ;  /* 0x0000001cc25d2981 */ /* 0x000f22000c1e1500 */
[----:B------:R-:W-:-:S03]  /*3e30*/  LEA.HI.X.SX32 R127, R99, R3, 0x1, P5 ;  /* 0x00000003637f7211 */ /* 0x000fc600028f0eff */
[----:B------:R-:W4:Y:S04]  /*3e40*/  @P2 LDG.E.U16 R91, desc[UR28][R184.64] ;  /* 0x0000001cb85b2981 */ /* 0x000f28000c1e1500 */
[----:B------:R-:W4:Y:S04]  /*3e50*/  @P2 LDG.E.U16 R89, desc[UR28][R174.64] ;  /* 0x0000001cae592981 */ /* 0x000f28000c1e1500 */
[----:B------:R-:W4:Y:S04]  /*3e60*/  @P2 LDG.E.U16 R86, desc[UR28][R164.64] ;  /* 0x0000001ca4562981 */ /* 0x000f28000c1e1500 */
[----:B------:R-:W4:Y:S04]  /*3e70*/  @P2 LDG.E.U16 R83, desc[UR28][R152.64] ;  /* 0x0000001c98532981 */ /* 0x000f28000c1e1500 */
[----:B------:R-:W4:Y:S04]  /*3e80*/  @P2 LDG.E.U16 R80, desc[UR28][R142.64] ;  /* 0x0000001c8e502981 */ /* 0x000f28000c1e1500 */
[----:B------:R-:W4:Y:S04]  /*3e90*/  @P2 LDG.E.U16 R77, desc[UR28][R134.64] ;  /* 0x0000001c864d2981 */ /* 0x000f28000c1e1500 */
[----:B------:R-:W4:Y:S01]  /*3ea0*/  @P2 LDG.E.U16 R74, desc[UR28][R126.64] ;  /* 0x0000001c7e4a2981 */ /* 0x000f22000c1e1500 */
[----:B------:R-:W0:Y:S01]  /*3eb0*/  S2R R99, SR_TID.X ;  /* 0x0000000000637919 */ /* 0x000e220000002100 */
[----:B------:R-:W-:-:S05]  /*3ec0*/  FMUL R71, R67, UR4 ;  /* 0x0000000443477c20 */ /* 0x000fca0008400000 */
[----:B------:R-:W-:-:S05]  /*3ed0*/  FMNMX R124, R71, R124, !PT ;  /* 0x0000007c477c7209 */ /* 0x000fca0007800000 */
[----:B------:R-:W1:Y:S01]  /*3ee0*/  SHFL.BFLY PT, R71, R124, 0x10, 0x1f ;  /* 0x0e001f007c477f89 */ /* 0x000e6200000e0000 */
[C---:B------:R-:W-:Y:S02]  /*3ef0*/  IMAD R218, R95.reuse, 0x6, RZ ;  /* 0x000000065fda7824 */ /* 0x040fe400078e02ff */
[----:B------:R-:W-:-:S03]  /*3f00*/  IMAD R219, R95, 0x16, RZ ;  /* 0x000000165fdb7824 */ /* 0x000fc600078e02ff */
[----:B------:R-:W-:Y:S02]  /*3f10*/  IADD3 R192, P4, PT, R218, R2, RZ ;  /* 0x00000002dac07210 */ /* 0x000fe40007f9e0ff */
[----:B0-----:R-:W-:-:S04]  /*3f20*/  LOP3.LUT R72, R99, 0x40, RZ, 0xc0, !PT ;  /* 0x0000004063487812 */ /* 0x001fc800078ec0ff */
[----:B------:R-:W-:-:S05]  /*3f30*/  LEA R0, R72, R0, 0x7 ;  /* 0x0000000048007211 */ /* 0x000fca00078e38ff */
[----:B-1----:R0:W-:Y:S01]  /*3f40*/  STS.U16 [R0+UR14], R68 ;  /* 0x0000004400007988 */ /* 0x0021e2000800040e */
[----:B------:R-:W-:Y:S01]  /*3f50*/  IMAD R115, R95, 0xc, RZ ;  /* 0x0000000c5f737824 */ /* 0x000fe200078e02ff */
[----:B------:R-:W-:Y:S01]  /*3f60*/  IADD3 R182, P6, PT, R219, R2, RZ ;  /* 0x00000002dbb67210 */ /* 0x000fe20007fde0ff */
[C---:B------:R-:W-:Y:S01]  /*3f70*/  IMAD R102, R95.reuse, 0x36, RZ ;  /* 0x000000365f667824 */ /* 0x040fe200078e02ff */
[----:B--2---:R1:W-:Y:S01]  /*3f80*/  STS.U16 [R0+UR14+0x400], R70 ;  /* 0x0004004600007988 */ /* 0x0043e2000800040e */
[C---:B0-----:R-:W-:Y:S02]  /*3f90*/  IMAD R68, R95.reuse, 0x3, RZ ;  /* 0x000000035f447824 */ /* 0x041fe400078e02ff */
[----:B-1----:R-:W-:-:S03]  /*3fa0*/  IMAD R70, R95, 0xb, RZ ;  /* 0x0000000b5f467824 */ /* 0x002fc600078e02ff */
[-C--:B------:R-:W-:Y:S02]  /*3fb0*/  LEA.HI.X.SX32 R193, R68, R3.reuse, 0x1, P4 ;  /* 0x0000000344c17211 */ /* 0x080fe400020f0eff */
[-C--:B------:R-:W-:Y:S01]  /*3fc0*/  IADD3 R180, P4, PT, R180, R2.reuse, RZ ;  /* 0x00000002b4b47210 */ /* 0x080fe20007f9e0ff */
[C---:B------:R-:W-:Y:S01]  /*3fd0*/  IMAD R72, R95.reuse, 0x1b, RZ ;  /* 0x0000001b5f487824 */ /* 0x040fe200078e02ff */
[-C--:B------:R-:W-:Y:S01]  /*3fe0*/  LEA.HI.X.SX32 R183, R70, R3.reuse, 0x1, P6 ;  /* 0x0000000346b77211 */ /* 0x080fe200030f0eff */
[----:B------:R-:W-:Y:S01]  /*3ff0*/  IMAD R148, R95, 0x48, RZ ;  /* 0x000000485f947824 */ /* 0x000fe200078e02ff */
[----:B------:R-:W-:Y:S01]  /*4000*/  LEA.HI.X.SX32 R181, R115, R3, 0x1, P4 ;  /* 0x0000000373b57211 */ /* 0x000fe200020f0eff */
[C---:B------:R-:W-:Y:S01]  /*4010*/  IMAD R150, R95.reuse, 0x46, RZ ;  /* 0x000000465f967824 */ /* 0x040fe200078e02ff */
[-C--:B------:R-:W-:Y:S01]  /*4020*/  IADD3 R162, P4, PT, R102, R2.reuse, RZ ;  /* 0x0000000266a27210 */ /* 0x080fe20007f9e0ff */
[----:B---3--:R0:W-:Y:S01]  /*4030*/  STS.U16 [R0+UR14+0x800], R69 ;  /* 0x0008004500007988 */ /* 0x0081e2000800040e */
[----:B------:R-:W-:Y:S01]  /*4040*/  IADD3 R170, P6, PT, R170, R2, RZ ;  /* 0x00000002aaaa7210 */ /* 0x000fe20007fde0ff */
[----:B------:R-:W-:Y:S01]  /*4050*/  IMAD R103, R95, 0x26, RZ ;  /* 0x000000265f677824 */ /* 0x000fe200078e02ff */
[----:B------:R-:W-:-:S02]  /*4060*/  FMNMX3 R124, R124, -INF , R71, !PT ;  /* 0xff8000007c7c7876 */ /* 0x000fc40007800047 */
[CC--:B------:R-:W-:Y:S01]  /*4070*/  LEA R190, P5, R95.reuse, R2.reuse, 0x3 ;  /* 0x000000025fbe7211 */ /* 0x0c0fe200078a18ff */
[C---:B------:R-:W-:Y:S01]  /*4080*/  IMAD R73, R95.reuse, 0x23, RZ ;  /* 0x000000235f497824 */ /* 0x040fe200078e02ff */
[-C--:B------:R-:W-:Y:S01]  /*4090*/  LEA.HI.X.SX32 R163, R72, R3.reuse, 0x1, P4 ;  /* 0x0000000348a37211 */ /* 0x080fe200020f0eff */
[C---:B------:R-:W-:Y:S01]  /*40a0*/  IMAD R132, R95.reuse, 0x66, RZ ;  /* 0x000000665f847824 */ /* 0x040fe200078e02ff */
[C---:B0-----:R-:W-:Y:S02]  /*40b0*/  SHF.L.U32 R69, R95.reuse, 0x2, RZ ;  /* 0x000000025f457819 */ /* 0x041fe400000006ff */
[-C--:B------:R-:W-:Y:S02]  /*40c0*/  LEA.HI.X.SX32 R171, R96, R3.reuse, 0x1, P6 ;  /* 0x0000000360ab7211 */ /* 0x080fe400030f0eff */
[-C--:B------:R-:W-:Y:S01]  /*40d0*/  IADD3 R148, P4, PT, R148, R2.reuse, RZ ;  /* 0x0000000294947210 */ /* 0x080fe20007f9e0ff */
[----:B------:R-:W-:Y:S01]  /*40e0*/  IMAD R71, R95, 0x13, RZ ;  /* 0x000000135f477824 */ /* 0x000fe200078e02ff */
[-C--:B------:R-:W-:Y:S01]  /*40f0*/  IADD3 R150, P6, PT, R150, R2.reuse, RZ ;  /* 0x0000000296967210 */ /* 0x080fe20007fde0ff */
[--C-:B------:R-:W-:Y:S01]  /*4100*/  FFMA R4, R4, UR4, -R124.reuse ;  /* 0x0000000404047c23 */ /* 0x100fe2000800087c */
[-C--:B------:R-:W-:Y:S01]  /*4110*/  LEA.HI.X.SX32 R191, R69, R3.reuse, 0x1, P5 ;  /* 0x0000000345bf7211 */ /* 0x080fe200028f0eff */
[----:B------:R-:W-:Y:S01]  /*4120*/  IMAD R140, R95, 0x56, RZ ;  /* 0x000000565f8c7824 */ /* 0x000fe200078e02ff */
[-C--:B------:R-:W-:Y:S01]  /*4130*/  IADD3 R172, P5, PT, R103, R2.reuse, RZ ;  /* 0x0000000267ac7210 */ /* 0x080fe20007fbe0ff */
[----:B------:R-:W-:Y:S01]  /*4140*/  IMAD R100, R95, 0x33, RZ ;  /* 0x000000335f647824 */ /* 0x000fe200078e02ff */
[-C--:B------:R-:W-:Y:S01]  /*4150*/  LEA.HI.X.SX32 R149, R97, R3.reuse, 0x1, P4 ;  /* 0x0000000361957211 */ /* 0x080fe200020f0eff */
[----:B------:R-:W-:Y:S01]  /*4160*/  FFMA R9, R9, UR4, -R124 ;  /* 0x0000000409097c23 */ /* 0x000fe2000800087c */
[----:B------:R-:W-:Y:S01]  /*4170*/  IMAD R118, R95, 0x76, RZ ;  /* 0x000000765f767824 */ /* 0x000fe200078e02ff */
[-C--:B------:R-:W-:Y:S01]  /*4180*/  LEA.HI.X.SX32 R151, R73, R3.reuse, 0x1, P6 ;  /* 0x0000000349977211 */ /* 0x080fe200030f0eff */
[----:B------:R-:W-:Y:S01]  /*4190*/  FMUL R4, R4, 1.4426950216293334961 ;  /* 0x3fb8aa3b04047820 */ /* 0x000fe20000400000 */
[----:B------:R-:W-:Y:S01]  /*41a0*/  IADD3 R132, P4, PT, R132, R2, RZ ;  /* 0x0000000284847210 */ /* 0x000fe20007f9e0ff */
[----:B------:R-:W-:Y:S01]  /*41b0*/  IMAD R99, R95, 0x2b, RZ ;  /* 0x0000002b5f637824 */ /* 0x000fe200078e02ff */
[----:B------:R-:W-:Y:S01]  /*41c0*/  PRMT R73, RZ, 0x7610, R73 ;  /* 0x00007610ff497816 */ /* 0x000fe20000000049 */
[----:B------:R-:W-:Y:S01]  /*41d0*/  FMUL R9, R9, 1.4426950216293334961 ;  /* 0x3fb8aa3b09097820 */ /* 0x000fe20000400000 */
[----:B------:R-:W-:-:S02]  /*41e0*/  LEA.HI.X.SX32 R173, R71, R3, 0x1, P5 ;  /* 0x0000000347ad7211 */ /* 0x000fc400028f0eff */
[----:B------:R-:W-:Y:S01]  /*41f0*/  PRMT R72, RZ, 0x7610, R72 ;  /* 0x00007610ff487816 */ /* 0x000fe20000000048 */
[----:B------:R-:W-:Y:S01]  /*4200*/  IMAD R101, R95, 0x3b, RZ ;  /* 0x0000003b5f657824 */ /* 0x000fe200078e02ff */
[-C--:B------:R-:W-:Y:S01]  /*4210*/  IADD3 R140, P6, PT, R140, R2.reuse, RZ ;  /* 0x000000028c8c7210 */ /* 0x080fe20007fde0ff */
[----:B------:R0:W-:Y:S01]  /*4220*/  MUFU.EX2 R114, R4 ;  /* 0x0000000400727308 */ /* 0x0001e20000000800 */
[----:B------:R-:W-:Y:S01]  /*4230*/  PRMT R71, RZ, 0x7610, R71 ;  /* 0x00007610ff477816 */ /* 0x000fe20000000047 */
[----:B------:R-:W2:Y:S01]  /*4240*/  @P2 LDG.E.U16 R73, desc[UR28][R192.64] ;  /* 0x0000001cc0492981 */ /* 0x000ea2000c1e1500 */
[----:B------:R-:W-:Y:S02]  /*4250*/  LEA.HI.X.SX32 R133, R100, R3, 0x1, P4 ;  /* 0x0000000364857211 */ /* 0x000fe400020f0eff */
[----:B------:R-:W-:Y:S01]  /*4260*/  PRMT R70, RZ, 0x7610, R70 ;  /* 0x00007610ff467816 */ /* 0x000fe20000000046 */
[----:B------:R-:W3:Y:S01]  /*4270*/  @P2 LDG.E.U16 R72, desc[UR28][R182.64] ;  /* 0x0000001cb6482981 */ /* 0x000ee2000c1e1500 */
[----:B------:R-:W-:-:S02]  /*4280*/  IADD3 R118, P4, PT, R118, R2, RZ ;  /* 0x0000000276767210 */ /* 0x000fc40007f9e0ff */
[----:B------:R-:W-:Y:S01]  /*4290*/  PRMT R69, RZ, 0x7610, R69 ;  /* 0x00007610ff457816 */ /* 0x000fe20000000045 */
[----:B0-----:R-:W-:Y:S01]  /*42a0*/  FFMA R4, R12, UR4, -R124 ;  /* 0x000000040c047c23 */ /* 0x001fe2000800087c */
[----:B------:R-:W-:Y:S01]  /*42b0*/  PRMT R68, RZ, 0x7610, R68 ;  /* 0x00007610ff447816 */ /* 0x000fe20000000044 */
[----:B------:R0:W-:Y:S01]  /*42c0*/  MUFU.EX2 R109, R9 ;  /* 0x00000009006d7308 */ /* 0x0001e20000000800 */
[-C--:B------:R-:W-:Y:S01]  /*42d0*/  LEA.HI.X.SX32 R141, R99, R3.reuse, 0x1, P6 ;  /* 0x00000003638d7211 */ /* 0x080fe200030f0eff */
[----:B------:R-:W2:Y:S01]  /*42e0*/  @P2 LDG.E.U16 R71, desc[UR28][R172.64] ;  /* 0x0000001cac472981 */ /* 0x000ea2000c1e1500 */
[----:B------:R-:W-:Y:S02]  /*42f0*/  PRMT R12, RZ, 0x7610, R12 ;  /* 0x00007610ff0c7816 */ /* 0x000fe4000000000c */
[----:B------:R-:W-:Y:S01]  /*4300*/  LEA.HI.X.SX32 R119, R101, R3, 0x1, P4 ;  /* 0x0000000365777211 */ /* 0x000fe200020f0eff */
[----:B------:R-:W2:Y:S01]  /*4310*/  @P2 LDG.E.U16 R70, desc[UR28][R162.64] ;  /* 0x0000001ca2462981 */ /* 0x000ea2000c1e1500 */
[----:B0-----:R-:W-:-:S03]  /*4320*/  PRMT R9, RZ, 0x7610, R9 ;  /* 0x00007610ff097816 */ /* 0x001fc60000000009 */
[----:B------:R-:W2:Y:S04]  /*4330*/  @P2 LDG.E.U16 R69, desc[UR28][R150.64] ;  /* 0x0000001c96452981 */ /* 0x000ea8000c1e1500 */
[----:B------:R-:W2:Y:S04]  /*4340*/  @P2 LDG.E.U16 R68, desc[UR28][R140.64] ;  /* 0x0000001c8c442981 */ /* 0x000ea8000c1e1500 */
[----:B------:R-:W2:Y:S04]  /*4350*/  @P2 LDG.E.U16 R12, desc[UR28][R132.64] ;  /* 0x0000001c840c2981 */ /* 0x000ea8000c1e1500 */
[----:B------:R-:W2:Y:S01]  /*4360*/  @P2 LDG.E.U16 R9, desc[UR28][R118.64] ;  /* 0x0000001c76092981 */ /* 0x000ea2000c1e1500 */
[----:B------:R-:W-:-:S02]  /*4370*/  IMAD R120, R95, 0x68, RZ ;  /* 0x000000685f787824 */ /* 0x000fc400078e02ff */
[--C-:B------:R-:W-:Y:S01]  /*4380*/  FFMA R6, R6, UR4, -R124.reuse ;  /* 0x0000000406067c23 */ /* 0x100fe2000800087c */
[----:B------:R-:W-:Y:S01]  /*4390*/  FMUL R4, R4, 1.4426950216293334961 ;  /* 0x3fb8aa3b04047820 */ /* 0x000fe20000400000 */
[--C-:B------:R-:W-:Y:S01]  /*43a0*/  FFMA R7, R7, UR4, -R124.reuse ;  /* 0x0000000407077c23 */ /* 0x100fe2000800087c */
[----:B------:R-:W-:Y:S01]  /*43b0*/  FFMA R5, R5, UR4, -R124 ;  /* 0x0000000405057c23 */ /* 0x000fe2000800087c */
[----:B------:R-:W-:Y:S01]  /*43c0*/  IADD3 R120, P6, PT, R120, R2, RZ ;  /* 0x0000000278787210 */ /* 0x000fe20007fde0ff */
[----:B------:R-:W-:Y:S01]  /*43d0*/  FMUL R6, R6, 1.4426950216293334961 ;  /* 0x3fb8aa3b06067820 */ /* 0x000fe20000400000 */
[----:B------:R-:W-:Y:S01]  /*43e0*/  IMAD R122, R95, 0x58, RZ ;  /* 0x000000585f7a7824 */ /* 0x000fe200078e02ff */
[----:B------:R0:W-:Y:S01]  /*43f0*/  MUFU.EX2 R107, R4 ;  /* 0x00000004006b7308 */ /* 0x0001e20000000800 */
[----:B------:R-:W-:Y:S01]  /*4400*/  FMUL R7, R7, 1.4426950216293334961 ;  /* 0x3fb8aa3b07077820 */ /* 0x000fe20000400000 */
[----:B------:R-:W-:Y:S01]  /*4410*/  FMUL R5, R5, 1.4426950216293334961 ;  /* 0x3fb8aa3b05057820 */ /* 0x000fe20000400000 */
[----:B------:R-:W-:Y:S01]  /*4420*/  LEA.HI.X.SX32 R121, R98, R3, 0x1, P6 ;  /* 0x0000000362797211 */ /* 0x000fe200030f0eff */
[----:B------:R-:W-:-:S02]  /*4430*/  IMAD R154, R95, 0x1c, RZ ;  /* 0x0000001c5f9a7824 */ /* 0x000fc400078e02ff */
[--C-:B------:R-:W-:Y:S01]  /*4440*/  FFMA R10, R10, UR4, -R124.reuse ;  /* 0x000000040a0a7c23 */ /* 0x100fe2000800087c */
[-C--:B------:R-:W-:Y:S01]  /*4450*/  IADD3 R160, P5, PT, R160, R2.reuse, RZ ;  /* 0x00000002a0a07210 */ /* 0x080fe20007fbe0ff */
[----:B------:R-:W-:Y:S01]  /*4460*/  FFMA R8, R8, UR4, -R124 ;  /* 0x0000000408087c23 */ /* 0x000fe2000800087c */
[----:B------:R1:W-:Y:S01]  /*4470*/  MUFU.EX2 R113, R6 ;  /* 0x0000000600717308 */ /* 0x0003e20000000800 */
[----:B0-----:R-:W-:Y:S01]  /*4480*/  PRMT R4, RZ, 0x7610, R4 ;  /* 0x00007610ff047816 */ /* 0x001fe20000000004 */
[----:B------:R-:W-:Y:S01]  /*4490*/  IMAD R155, R95, 0x2c, RZ ;  /* 0x0000002c5f9b7824 */ /* 0x000fe200078e02ff */
[----:B------:R-:W-:Y:S01]  /*44a0*/  IADD3 R122, P6, PT, R122, R2, RZ ;  /* 0x000000027a7a7210 */ /* 0x000fe20007fde0ff */
[----:B------:R-:W-:Y:S01]  /*44b0*/  FFMA R11, R11, UR4, -R124 ;  /* 0x000000040b0b7c23 */ /* 0x000fe2000800087c */
[----:B------:R-:W-:Y:S01]  /*44c0*/  FMUL R10, R10, 1.4426950216293334961 ;  /* 0x3fb8aa3b0a0a7820 */ /* 0x000fe20000400000 */
[-C--:B------:R-:W-:Y:S02]  /*44d0*/  LEA.HI.X.SX32 R161, R154, R3.reuse, 0x1, P5 ;  /* 0x000000039aa17211 */ /* 0x080fe400028f0eff */
[----:B------:R0:W-:Y:S01]  /*44e0*/  MUFU.EX2 R111, R7 ;  /* 0x00000007006f7308 */ /* 0x0001e20000000800 */
[----:B-1----:R-:W-:Y:S01]  /*44f0*/  PRMT R6, RZ, 0x7610, R6 ;  /* 0x00007610ff067816 */ /* 0x002fe20000000006 */
[----:B------:R-:W-:Y:S01]  /*4500*/  FMUL R8, R8, 1.4426950216293334961 ;  /* 0x3fb8aa3b08087820 */ /* 0x000fe20000400000 */
[----:B------:R-:W2:Y:S01]  /*4510*/  @P2 LDG.E.U16 R4, desc[UR28][R120.64] ;  /* 0x0000001c78042981 */ /* 0x000ea2000c1e1500 */
[----:B------:R-:W-:Y:S01]  /*4520*/  LEA.HI.X.SX32 R123, R155, R3, 0x1, P6 ;  /* 0x000000039b7b7211 */ /* 0x000fe200030f0eff */
[----:B------:R-:W-:-:S02]  /*4530*/  FMUL R11, R11, 1.4426950216293334961 ;  /* 0x3fb8aa3b0b0b7820 */ /* 0x000fc40000400000 */
[----:B------:R-:W2:Y:S01]  /*4540*/  @P2 LDG.E.U16 R6, desc[UR28][R148.64] ;  /* 0x0000001c94062981 */ /* 0x000ea2000c1e1500 */
[----:B------:R1:W4:Y:S01]  /*4550*/  MUFU.EX2 R112, R5 ;  /* 0x0000000500707308 */ /* 0x0003220000000800 */
[----:B0-----:R-:W-:-:S06]  /*4560*/  PRMT R7, RZ, 0x7610, R7 ;  /* 0x00007610ff077816 */ /* 0x001fcc0000000007 */
[----:B------:R-:W2:Y:S01]  /*4570*/  @P2 LDG.E.U16 R7, desc[UR28][R160.64] ;  /* 0x0000001ca0072981 */ /* 0x000ea2000c1e1500 */
[----:B-1----:R-:W-:Y:S01]  /*4580*/  PRMT R5, RZ, 0x7610, R5 ;  /* 0x00007610ff057816 */ /* 0x002fe20000000005 */
[----:B------:R0:W-:Y:S05]  /*4590*/  MUFU.EX2 R108, R10 ;  /* 0x0000000a006c7308 */ /* 0x0001ea0000000800 */
[----:B------:R-:W2:Y:S03]  /*45a0*/  @P2 LDG.E.U16 R5, desc[UR28][R122.64] ;  /* 0x0000001c7a052981 */ /* 0x000ea6000c1e1500 */
[----:B------:R1:W4:Y:S01]  /*45b0*/  MUFU.EX2 R110, R8 ;  /* 0x00000008006e7308 */ /* 0x0003220000000800 */
[----:B0-----:R-:W-:-:S06]  /*45c0*/  PRMT R10, RZ, 0x7610, R10 ;  /* 0x00007610ff0a7816 */ /* 0x001fcc000000000a */
[----:B------:R-:W2:Y:S01]  /*45d0*/  @P2 LDG.E.U16 R10, desc[UR28][R180.64] ;  /* 0x0000001cb40a2981 */ /* 0x000ea2000c1e1500 */
[----:B------:R0:W4:Y:S01]  /*45e0*/  MUFU.EX2 R106, R11 ;  /* 0x0000000b006a7308 */ /* 0x0001220000000800 */
[----:B-1----:R-:W-:-:S06]  /*45f0*/  PRMT R8, RZ, 0x7610, R8 ;  /* 0x00007610ff087816 */ /* 0x002fcc0000000008 */
[----:B------:R-:W2:Y:S01]  /*4600*/  @P2 LDG.E.U16 R8, desc[UR28][R170.64] ;  /* 0x0000001caa082981 */ /* 0x000ea2000c1e1500 */
[----:B0-----:R-:W-:-:S06]  /*4610*/  PRMT R11, RZ, 0x7610, R11 ;  /* 0x00007610ff0b7816 */ /* 0x001fcc000000000b */
[----:B------:R-:W2:Y:S01]  /*4620*/  @P2 LDG.E.U16 R11, desc[UR28][R190.64] ;  /* 0x0000001cbe0b2981 */ /* 0x000ea2000c1e1500 */
[----:B------:R-:W-:Y:S01]  /*4630*/  FFMA R13, R13, UR4, -R124 ;  /* 0x000000040d0d7c23 */ /* 0x000fe2000800087c */
[----:B------:R-:W-:-:S03]  /*4640*/  LOP3.LUT R117, R0, 0x10, RZ, 0x3c, !PT ;  /* 0x0000001000757812 */ /* 0x000fc600078e3cff */
[----:B------:R-:W-:Y:S01]  /*4650*/  FMUL R13, R13, 1.4426950216293334961 ;  /* 0x3fb8aa3b0d0d7820 */ /* 0x000fe20000400000 */
[----:B----4-:R-:W-:Y:S04]  /*4660*/  STS.U16 [R0+UR14+0xc00], R88 ;  /* 0x000c005800007988 */ /* 0x010fe8000800040e */
[----:B------:R-:W-:Y:S01]  /*4670*/  STS.U16 [R0+UR14+0x1000], R85 ;  /* 0x0010005500007988 */ /* 0x000fe2000800040e */
[----:B------:R0:W1:Y:S03]  /*4680*/  MUFU.EX2 R105, R13 ;  /* 0x0000000d00697308 */ /* 0x0000660000000800 */
[----:B------:R-:W-:Y:S04]  /*4690*/  STS.U16 [R0+UR14+0x1400], R82 ;  /* 0x0014005200007988 */ /* 0x000fe8000800040e */
[----:B------:R-:W-:Y:S04]  /*46a0*/  STS.U16 [R0+UR14+0x1800], R79 ;  /* 0x0018004f00007988 */ /* 0x000fe8000800040e */
[----:B------:R-:W-:Y:S01]  /*46b0*/  STS.U16 [R0+UR14+0x1c00], R76 ;  /* 0x001c004c00007988 */ /* 0x000fe2000800040e */
[----:B0-----:R-:W-:-:S03]  /*46c0*/  LOP3.LUT R13, R0, 0x20, RZ, 0x3c, !PT ;  /* 0x00000020000d7812 */ /* 0x001fc600078e3cff */
[----:B------:R-:W-:Y:S04]  /*46d0*/  STS.U16 [R117+UR14+0x80], R94 ;  /* 0x0000805e75007988 */ /* 0x000fe8000800040e */
[----:B------:R-:W-:Y:S04]  /*46e0*/  STS.U16 [R117+UR14+0x480], R92 ;  /* 0x0004805c75007988 */ /* 0x000fe8000800040e */
[----:B------:R-:W-:Y:S01]  /*46f0*/  STS.U16 [R117+UR14+0x880], R90 ;  /* 0x0008805a75007988 */ /* 0x000fe2000800040e */
[--C-:B------:R-:W-:Y:S01]  /*4700*/  FFMA R14, R14, UR4, -R124.reuse ;  /* 0x000000040e0e7c23 */ /* 0x100fe2000800087c */
[--C-:B------:R-:W-:Y:S01]  /*4710*/  FFMA R15, R15, UR4, -R124.reuse ;  /* 0x000000040f0f7c23 */ /* 0x100fe2000800087c */
[--C-:B------:R-:W-:Y:S01]  /*4720*/  FFMA R16, R16, UR4, -R124.reuse ;  /* 0x0000000410107c23 */ /* 0x100fe2000800087c */
        /* <DEDUP_REMOVED lines=43> */
[----:B------:R-:W-:Y:S01]  /*49e0*/  FFMA R49, R49, UR4, -R124 ;  /* 0x0000000431317c23 */ /* 0x000fe2000800087c */
[----:B------:R-:W-:Y:S01]  /*49f0*/  STS.U16 [R13+UR14+0x1900], R77 ;  /* 0x0019004d0d007988 */ /* 0x000fe2000800040e */
[----:B------:R-:W-:Y:S01]  /*4a00*/  FMUL R14, R14, 1.4426950216293334961 ;  /* 0x3fb8aa3b0e0e7820 */ /* 0x000fe20000400000 */
[----:B------:R-:W-:Y:S01]  /*4a10*/  FMUL R15, R15, 1.4426950216293334961 ;  /* 0x3fb8aa3b0f0f7820 */ /* 0x000fe20000400000 */
[----:B------:R-:W-:Y:S01]  /*4a20*/  FMUL R16, R16, 1.4426950216293334961 ;  /* 0x3fb8aa3b10107820 */ /* 0x000fe20000400000 */
[----:B------:R0:W-:Y:S01]  /*4a30*/  STS.U16 [R13+UR14+0x1d00], R74 ;  /* 0x001d004a0d007988 */ /* 0x0001e2000800040e */
[----:B------:R-:W-:Y:S01]  /*4a40*/  FMUL R17, R17, 1.4426950216293334961 ;  /* 0x3fb8aa3b11117820 */ /* 0x000fe20000400000 */
        /* <DEDUP_REMOVED lines=8> */
[----:B0-----:R-:W-:Y:S01]  /*4ad0*/  FADD R13, R114, R112 ;  /* 0x00000070720d7221 */ /* 0x001fe20000000000 */
[----:B------:R-:W-:Y:S01]  /*4ae0*/  FMUL R26, R26, 1.4426950216293334961 ;  /* 0x3fb8aa3b1a1a7820 */ /* 0x000fe20000400000 */
[----:B------:R-:W-:Y:S01]  /*4af0*/  FMUL R27, R27, 1.4426950216293334961 ;  /* 0x3fb8aa3b1b1b7820 */ /* 0x000fe20000400000 */
[----:B------:R-:W-:Y:S01]  /*4b00*/  FMUL R28, R28, 1.4426950216293334961 ;  /* 0x3fb8aa3b1c1c7820 */ /* 0x000fe20000400000 */
[----:B------:R-:W-:Y:S01]  /*4b10*/  FADD R13, R113, R13 ;  /* 0x0000000d710d7221 */ /* 0x000fe20000000000 */
        /* <DEDUP_REMOVED lines=8> */
[----:B------:R-:W0:Y:S01]  /*4ba0*/  MUFU.EX2 R104, R14 ;  /* 0x0000000e00687308 */ /* 0x000e220000000800 */
[----:B------:R-:W-:Y:S01]  /*4bb0*/  FMUL R35, R35, 1.4426950216293334961 ;  /* 0x3fb8aa3b23237820 */ /* 0x000fe20000400000 */
[----:B------:R-:W-:Y:S01]  /*4bc0*/  FMUL R36, R36, 1.4426950216293334961 ;  /* 0x3fb8aa3b24247820 */ /* 0x000fe20000400000 */
[----:B------:R-:W-:Y:S01]  /*4bd0*/  FADD R13, R109, R13 ;  /* 0x0000000d6d0d7221 */ /* 0x000fe20000000000 */
[----:B------:R-:W-:Y:S01]  /*4be0*/  FMUL R37, R37, 1.4426950216293334961 ;  /* 0x3fb8aa3b25257820 */ /* 0x000fe20000400000 */
[----:B------:R-:W-:Y:S01]  /*4bf0*/  FMUL R38, R38, 1.4426950216293334961 ;  /* 0x3fb8aa3b26267820 */ /* 0x000fe20000400000 */
[----:B------:R-:W-:Y:S01]  /*4c00*/  FMUL R39, R39, 1.4426950216293334961 ;  /* 0x3fb8aa3b27277820 */ /* 0x000fe20000400000 */
[----:B------:R-:W-:Y:S01]  /*4c10*/  FADD R13, R108, R13 ;  /* 0x0000000d6c0d7221 */ /* 0x000fe20000000000 */
[----:B------:R-:W4:Y:S01]  /*4c20*/  MUFU.EX2 R103, R15 ;  /* 0x0000000f00677308 */ /* 0x000f220000000800 */
[----:B------:R-:W-:Y:S01]  /*4c30*/  FMUL R40, R40, 1.4426950216293334961 ;  /* 0x3fb8aa3b28287820 */ /* 0x000fe20000400000 */
[----:B------:R-:W-:Y:S01]  /*4c40*/  FMUL R41, R41, 1.4426950216293334961 ;  /* 0x3fb8aa3b29297820 */ /* 0x000fe20000400000 */
[----:B------:R-:W-:Y:S01]  /*4c50*/  FADD R13, R106, R13 ;  /* 0x0000000d6a0d7221 */ /* 0x000fe20000000000 */
[----:B------:R-:W-:Y:S01]  /*4c60*/  FMUL R42, R42, 1.4426950216293334961 ;  /* 0x3fb8aa3b2a2a7820 */ /* 0x000fe20000400000 */
[--C-:B------:R-:W-:Y:S01]  /*4c70*/  FFMA R50, R50, UR4, -R124.reuse ;  /* 0x0000000432327c23 */ /* 0x100fe2000800087c */
[--C-:B------:R-:W-:Y:S01]  /*4c80*/  FFMA R51, R51, UR4, -R124.reuse ;  /* 0x0000000433337c23 */ /* 0x100fe2000800087c */
[----:B------:R-:W-:Y:S01]  /*4c90*/  FADD R13, R107, R13 ;  /* 0x0000000d6b0d7221 */ /* 0x000fe20000000000 */
[----:B------:R-:W4:Y:S01]  /*4ca0*/  MUFU.EX2 R102, R16 ;  /* 0x0000001000667308 */ /* 0x000f220000000800 */
[--C-:B------:R-:W-:Y:S01]  /*4cb0*/  FFMA R52, R52, UR4, -R124.reuse ;  /* 0x0000000434347c23 */ /* 0x100fe2000800087c */
[--C-:B------:R-:W-:Y:S01]  /*4cc0*/  FFMA R53, R53, UR4, -R124.reuse ;  /* 0x0000000435357c23 */ /* 0x100fe2000800087c */
[----:B-1----:R-:W-:Y:S01]  /*4cd0*/  FADD R13, R105, R13 ;  /* 0x0000000d690d7221 */ /* 0x002fe20000000000 */
[--C-:B------:R-:W-:Y:S01]  /*4ce0*/  FFMA R54, R54, UR4, -R124.reuse ;  /* 0x0000000436367c23 */ /* 0x100fe2000800087c */
[--C-:B------:R-:W-:Y:S01]  /*4cf0*/  FFMA R55, R55, UR4, -R124.reuse ;  /* 0x0000000437377c23 */ /* 0x100fe2000800087c */
[--C-:B------:R-:W-:Y:S01]  /*4d00*/  FFMA R56, R56, UR4, -R124.reuse ;  /* 0x0000000438387c23 */ /* 0x100fe2000800087c */
[--C-:B------:R-:W-:Y:S01]  /*4d10*/  FFMA R57, R57, UR4, -R124.reuse ;  /* 0x0000000439397c23 */ /* 0x100fe2000800087c */
[----:B------:R-:W1:Y:S01]  /*4d20*/  MUFU.EX2 R101, R17 ;  /* 0x0000001100657308 */ /* 0x000e620000000800 */
[----:B0-----:R-:W-:Y:S01]  /*4d30*/  FADD R13, R104, R13 ;  /* 0x0000000d680d7221 */ /* 0x001fe20000000000 */
[--C-:B------:R-:W-:Y:S01]  /*4d40*/  FFMA R58, R58, UR4, -R124.reuse ;  /* 0x000000043a3a7c23 */ /* 0x100fe2000800087c */
[----:B------:R-:W-:Y:S01]  /*4d50*/  FFMA R63, R63, UR4, -R124 ;  /* 0x000000043f3f7c23 */ /* 0x000fe2000800087c */
[----:B------:R-:W0:Y:S04]  /*4d60*/  LDC R94, c[0x0][0x3d8] ;  /* 0x0000f600ff5e7b82 */ /* 0x000e280000000800 */
[----:B------:R-:W1:Y:S01]  /*4d70*/  MUFU.EX2 R100, R18 ;  /* 0x0000001200647308 */ /* 0x000e620000000800 */
[----:B----4-:R-:W-:Y:S01]  /*4d80*/  FADD R13, R103, R13 ;  /* 0x0000000d670d7221 */ /* 0x010fe20000000000 */
[----:B------:R-:W-:-:S02]  /*4d90*/  LOP3.LUT R252, R0, 0x40, RZ, 0x3c, !PT ;  /* 0x0000004000fc7812 */ /* 0x000fc400078e3cff */
[----:B------:R-:W-:Y:S01]  /*4da0*/  IADD3 R116, P5, PT, R116, R2, RZ ;  /* 0x0000000274747210 */ /* 0x000fe20007fbe0ff */
[----:B------:R-:W4:Y:S03]  /*4db0*/  LDC R83, c[0x0][0x3d8] ;  /* 0x0000f600ff537b82 */ /* 0x000f260000000800 */
[----:B------:R-:W1:Y:S01]  /*4dc0*/  MUFU.EX2 R99, R19 ;  /* 0x0000001300637308 */ /* 0x000e620000000800 */
[----:B------:R-:W-:-:S07]  /*4dd0*/  FADD R13, R102, R13 ;  /* 0x0000000d660d7221 */ /* 0x000fce0000000000 */
[----:B------:R-:W0:Y:S01]  /*4de0*/  MUFU.EX2 R98, R20 ;  /* 0x0000001400627308 */ /* 0x000e220000000800 */
[----:B-1----:R-:W-:-:S07]  /*4df0*/  FADD R13, R101, R13 ;  /* 0x0000000d650d7221 */ /* 0x002fce0000000000 */
[----:B------:R-:W1:Y:S01]  /*4e00*/  MUFU.EX2 R97, R21 ;  /* 0x0000001500617308 */ /* 0x000e620000000800 */
[----:B------:R-:W-:-:S07]  /*4e10*/  FADD R13, R100, R13 ;  /* 0x0000000d640d7221 */ /* 0x000fce0000000000 */
[----:B------:R-:W1:Y:S01]  /*4e20*/  MUFU.EX2 R96, R22 ;  /* 0x0000001600607308 */ /* 0x000e620000000800 */
[----:B------:R-:W-:-:S07]  /*4e30*/  FADD R13, R99, R13 ;  /* 0x0000000d630d7221 */ /* 0x000fce0000000000 */
[----:B------:R-:W3:Y:S01]  /*4e40*/  MUFU.EX2 R88, R23 ;  /* 0x0000001700587308 */ /* 0x000ee20000000800 */
[----:B0-----:R-:W-:-:S07]  /*4e50*/  FADD R13, R98, R13 ;  /* 0x0000000d620d7221 */ /* 0x001fce0000000000 */
[----:B------:R-:W0:Y:S01]  /*4e60*/  MUFU.EX2 R85, R24 ;  /* 0x0000001800557308 */ /* 0x000e220000000800 */
[----:B-1----:R-:W-:-:S07]  /*4e70*/  FADD R13, R97, R13 ;  /* 0x0000000d610d7221 */ /* 0x002fce0000000000 */
[----:B------:R-:W1:Y:S01]  /*4e80*/  MUFU.EX2 R14, R25 ;  /* 0x00000019000e7308 */ /* 0x000e620000000800 */
[----:B------:R-:W-:-:S07]  /*4e90*/  FADD R13, R96, R13 ;  /* 0x0000000d600d7221 */ /* 0x000fce0000000000 */
[----:B------:R-:W1:Y:S01]  /*4ea0*/  MUFU.EX2 R84, R26 ;  /* 0x0000001a00547308 */ /* 0x000e620000000800 */
[----:B---3--:R-:W-:-:S07]  /*4eb0*/  FADD R13, R88, R13 ;  /* 0x0000000d580d7221 */ /* 0x008fce0000000000 */
        /* <DEDUP_REMOVED lines=25> */
[----:B0-----:R-:W-:Y:S01]  /*5050*/  FADD R13, R77, R13 ;  /* 0x0000000d4d0d7221 */ /* 0x001fe20000000000 */
[----:B------:R-:W-:-:S06]  /*5060*/  FMUL R23, R43, 1.4426950216293334961 ;  /* 0x3fb8aa3b2b177820 */ /* 0x000fcc0000400000 */
[----:B------:R-:W0:Y:S01]  /*5070*/  MUFU.EX2 R75, R40 ;  /* 0x00000028004b7308 */ /* 0x000e220000000800 */
[----:B-1----:R-:W-:Y:S01]  /*5080*/  FADD R13, R20, R13 ;  /* 0x0000000d140d7221 */ /* 0x002fe20000000000 */
[----:B------:R-:W-:-:S06]  /*5090*/  FMUL R44, R44, 1.4426950216293334961 ;  /* 0x3fb8aa3b2c2c7820 */ /* 0x000fcc0000400000 */
[----:B------:R-:W1:Y:S01]  /*50a0*/  MUFU.EX2 R22, R41 ;  /* 0x0000002900167308 */ /* 0x000e620000000800 */
[----:B------:R-:W-:Y:S01]  /*50b0*/  FADD R13, R76, R13 ;  /* 0x0000000d4c0d7221 */ /* 0x000fe20000000000 */
[----:B------:R-:W-:-:S06]  /*50c0*/  FMUL R24, R45, 1.4426950216293334961 ;  /* 0x3fb8aa3b2d187820 */ /* 0x000fcc0000400000 */
[----:B------:R0:W1:Y:S01]  /*50d0*/  MUFU.EX2 R74, R42 ;  /* 0x0000002a004a7308 */ /* 0x0000620000000800 */
[----:B---3--:R-:W-:Y:S01]  /*50e0*/  FADD R13, R21, R13 ;  /* 0x0000000d150d7221 */ /* 0x008fe20000000000 */
[----:B------:R-:W-:-:S06]  /*50f0*/  FMUL R43, R46, 1.4426950216293334961 ;  /* 0x3fb8aa3b2e2b7820 */ /* 0x000fcc0000400000 */
        /* <DEDUP_REMOVED lines=9> */
[----:B------:R-:W1:Y:S01]  /*5190*/  MUFU.EX2 R43, R43 ;  /* 0x0000002b002b7308 */ /* 0x000e620000000800 */
        /* <DEDUP_REMOVED lines=13> */
[----:B------:R-:W-:-:S06]  /*5270*/  LOP3.LUT R30, R0, 0x30, RZ, 0x3c, !PT ;  /* 0x00000030001e7812 */ /* 0x000fcc00078e3cff */
[----:B------:R-:W3:Y:S01]  /*5280*/  MUFU.EX2 R27, R27 ;  /* 0x0000001b001b7308 */ /* 0x000ee20000000800 */
[----:B0-----:R-:W-:Y:S01]  /*5290*/  FADD R13, R42, R13 ;  /* 0x0000000d2a0d7221 */ /* 0x001fe20000000000 */
[----:B------:R-:W-:-:S06]  /*52a0*/  FMUL R37, R54, 1.4426950216293334961 ;  /* 0x3fb8aa3b36257820 */ /* 0x000fcc0000400000 */
[----:B------:R-:W0:Y:S01]  /*52b0*/  MUFU.EX2 R40, R40 ;  /* 0x0000002800287308 */ /* 0x000e220000000800 */
[----:B-1----:R-:W-:Y:S01]  /*52c0*/  FADD R39, R26, R13 ;  /* 0x0000000d1a277221 */ /* 0x002fe20000000000 */
[----:B--2---:R1:W-:Y:S01]  /*52d0*/  STS.U16 [R30+UR14+0x180], R73 ;  /* 0x000180491e007988 */ /* 0x0043e2000800040e */
[----:B------:R-:W-:-:S05]  /*52e0*/  FMUL R29, R55, 1.4426950216293334961 ;  /* 0x3fb8aa3b371d7820 */ /* 0x000fca0000400000 */
[----:B------:R-:W2:Y:S01]  /*52f0*/  MUFU.EX2 R28, R28 ;  /* 0x0000001c001c7308 */ /* 0x000ea20000000800 */
[----:B------:R-:W-:Y:S01]  /*5300*/  STS.U16 [R30+UR14+0x580], R72 ;  /* 0x000580481e007988 */ /* 0x000fe2000800040e */
[----:B------:R-:W-:Y:S01]  /*5310*/  FADD R39, R41, R39 ;  /* 0x0000002729277221 */ /* 0x000fe20000000000 */
[----:B------:R-:W-:-:S05]  /*5320*/  FMUL R38, R56, 1.4426950216293334961 ;  /* 0x3fb8aa3b38267820 */ /* 0x000fca0000400000 */
[----:B------:R-:W0:Y:S01]  /*5330*/  MUFU.EX2 R37, R37 ;  /* 0x0000002500257308 */ /* 0x000e220000000800 */
[----:B------:R-:W-:Y:S01]  /*5340*/  STS.U16 [R30+UR14+0x980], R71 ;  /* 0x000980471e007988 */ /* 0x000fe2000800040e */
[----:B------:R-:W-:Y:S01]  /*5350*/  FMUL R31, R58, 1.4426950216293334961 ;  /* 0x3fb8aa3b3a1f7820 */ /* 0x000fe20000400000 */
[--C-:B------:R-:W-:Y:S01]  /*5360*/  FFMA R32, R59, UR4, -R124.reuse ;  /* 0x000000043b207c23 */ /* 0x100fe2000800087c */
[--C-:B------:R-:W-:Y:S01]  /*5370*/  FFMA R33, R60, UR4, -R124.reuse ;  /* 0x000000043c217c23 */ /* 0x100fe2000800087c */
[----:B------:R-:W-:Y:S01]  /*5380*/  STS.U16 [R30+UR14+0xd80], R70 ;  /* 0x000d80461e007988 */ /* 0x000fe2000800040e */
[----:B---3--:R-:W-:Y:S01]  /*5390*/  FADD R39, R27, R39 ;  /* 0x000000271b277221 */ /* 0x008fe20000000000 */
[--C-:B------:R-:W-:Y:S01]  /*53a0*/  FFMA R34, R61, UR4, -R124.reuse ;  /* 0x000000043d227c23 */ /* 0x100fe2000800087c */
[--C-:B------:R-:W-:Y:S01]  /*53b0*/  FFMA R35, R62, UR4, -R124.reuse ;  /* 0x000000043e237c23 */ /* 0x100fe2000800087c */
[----:B------:R-:W-:Y:S01]  /*53c0*/  STS.U16 [R30+UR14+0x1180], R69 ;  /* 0x001180451e007988 */ /* 0x000fe2000800040e */
[----:B------:R-:W3:Y:S01]  /*53d0*/  MUFU.EX2 R29, R29 ;  /* 0x0000001d001d7308 */ /* 0x000ee20000000800 */
[----:B------:R-:W-:Y:S01]  /*53e0*/  FMUL R36, R63, 1.4426950216293334961 ;  /* 0x3fb8aa3b3f247820 */ /* 0x000fe20000400000 */
[----:B------:R-:W-:Y:S01]  /*53f0*/  FFMA R64, R64, UR4, -R124 ;  /* 0x0000000440407c23 */ /* 0x000fe2000800087c */
[----:B------:R-:W-:Y:S01]  /*5400*/  STS.U16 [R30+UR14+0x1580], R68 ;  /* 0x001580441e007988 */ /* 0x000fe2000800040e */
[----:B------:R-:W-:Y:S01]  /*5410*/  F2FP.BF16.F32.PACK_AB R25, R25, R43 ;  /* 0x0000002b1919723e */ /* 0x000fe200000010ff */
[----:B------:R-:W-:Y:S01]  /*5420*/  IMAD R94, R94, 0x3a, RZ ;  /* 0x0000003a5e5e7824 */ /* 0x000fe200078e02ff */
[----:B------:R-:W-:Y:S01]  /*5430*/  F2FP.BF16.F32.PACK_AB R26, R26, R42 ;  /* 0x0000002a1a1a723e */ /* 0x000fe200000010ff */
[----:B------:R-:W-:Y:S01]  /*5440*/  STS.U16 [R30+UR14+0x1980], R12 ;  /* 0x0019800c1e007988 */ /* 0x000fe2000800040e */
[----:B------:R-:W3:Y:S01]  /*5450*/  MUFU.EX2 R38, R38 ;  /* 0x0000002600267308 */ /* 0x000ee20000000800 */
[----:B-1----:R-:W1:Y:S02]  /*5460*/  LDC R73, c[0x0][0x3d8] ;  /* 0x0000f600ff497b82 */ /* 0x002e640000000800 */
[----:B------:R2:W-:Y:S01]  /*5470*/  STS.U16 [R30+UR14+0x1d80], R9 ;  /* 0x001d80091e007988 */ /* 0x0005e2000800040e */
[----:B0-----:R-:W-:Y:S01]  /*5480*/  FADD R39, R40, R39 ;  /* 0x0000002728277221 */ /* 0x001fe20000000000 */
[----:B------:R-:W-:Y:S01]  /*5490*/  FMUL R32, R32, 1.4426950216293334961 ;  /* 0x3fb8aa3b20207820 */ /* 0x000fe20000400000 */
[----:B--2---:R-:W-:-:S02]  /*54a0*/  FMUL R30, R57, 1.4426950216293334961 ;  /* 0x3fb8aa3b391e7820 */ /* 0x004fc40000400000 */
[----:B------:R-:W-:Y:S01]  /*54b0*/  FADD R39, R28, R39 ;  /* 0x000000271c277221 */ /* 0x000fe20000000000 */
[----:B------:R-:W-:Y:S01]  /*54c0*/  MUFU.EX2 R31, R31 ;  /* 0x0000001f001f7308 */ /* 0x000fe20000000800 */
[----:B------:R-:W-:Y:S02]  /*54d0*/  FMUL R33, R33, 1.4426950216293334961 ;  /* 0x3fb8aa3b21217820 */ /* 0x000fe40000400000 */
[----:B------:R-:W-:-:S05]  /*54e0*/  FADD R39, R37, R39 ;  /* 0x0000002725277221 */ /* 0x000fca0000000000 */
[----:B------:R-:W0:Y:S01]  /*54f0*/  MUFU.EX2 R30, R30 ;  /* 0x0000001e001e7308 */ /* 0x000e220000000800 */
[----:B---3--:R-:W-:Y:S01]  /*5500*/  FADD R39, R29, R39 ;  /* 0x000000271d277221 */ /* 0x008fe20000000000 */
[----:B------:R-:W-:-:S06]  /*5510*/  FMUL R34, R34, 1.4426950216293334961 ;  /* 0x3fb8aa3b22227820 */ /* 0x000fcc0000400000 */
[----:B------:R-:W2:Y:S01]  /*5520*/  MUFU.EX2 R32, R32 ;  /* 0x0000002000207308 */ /* 0x000ea20000000800 */
[----:B------:R-:W-:Y:S01]  /*5530*/  FADD R39, R38, R39 ;  /* 0x0000002726277221 */ /* 0x000fe20000000000 */
[----:B------:R-:W-:-:S06]  /*5540*/  FMUL R35, R35, 1.4426950216293334961 ;  /* 0x3fb8aa3b23237820 */ /* 0x000fcc0000400000 */
[----:B------:R-:W3:Y:S01]  /*5550*/  MUFU.EX2 R33, R33 ;  /* 0x0000002100217308 */ /* 0x000ee20000000800 */
[----:B0-----:R-:W-:-:S07]  /*5560*/  FADD R39, R30, R39 ;  /* 0x000000271e277221 */ /* 0x001fce0000000000 */
[----:B------:R-:W0:Y:S01]  /*5570*/  MUFU.EX2 R34, R34 ;  /* 0x0000002200227308 */ /* 0x000e220000000800 */
[----:B------:R-:W-:-:S07]  /*5580*/  FADD R39, R31, R39 ;  /* 0x000000271f277221 */ /* 0x000fce0000000000 */
[----:B------:R-:W1:Y:S01]  /*5590*/  MUFU.EX2 R35, R35 ;  /* 0x0000002300237308 */ /* 0x000e620000000800 */
[----:B--2---:R-:W-:-:S04]  /*55a0*/  FADD R39, R32, R39 ;  /* 0x0000002720277221 */ /* 0x004fc80000000000 */
[----:B---3--:R-:W-:-:S03]  /*55b0*/  FADD R39, R33, R39 ;  /* 0x0000002721277221 */ /* 0x008fc60000000000 */
[----:B------:R-:W2:Y:S01]  /*55c0*/  MUFU.EX2 R36, R36 ;  /* 0x0000002400247308 */ /* 0x000ea20000000800 */
[----:B0-----:R-:W-:Y:S01]  /*55d0*/  FADD R39, R34, R39 ;  /* 0x0000002722277221 */ /* 0x001fe20000000000 */
[----:B------:R-:W-:Y:S02]  /*55e0*/  F2FP.BF16.F32.PACK_AB R29, R29, R37 ;  /* 0x000000251d1d723e */ /* 0x000fe400000010ff */
[----:B------:R-:W-:Y:S02]  /*55f0*/  F2FP.BF16.F32.PACK_AB R31, R32, R31 ;  /* 0x0000001f201f723e */ /* 0x000fe400000010ff */
[----:B------:R-:W-:Y:S01]  /*5600*/  F2FP.BF16.F32.PACK_AB R32, R34, R33 ;  /* 0x000000212220723e */ /* 0x000fe200000010ff */
[----:B------:R-:W-:Y:S02]  /*5610*/  IMAD R34, R95, 0xe, RZ ;  /* 0x0000000e5f227824 */ /* 0x000fe400078e02ff */
[----:B-1----:R-:W-:Y:S01]  /*5620*/  FADD R37, R35, R39 ;  /* 0x0000002723257221 */ /* 0x002fe20000000000 */
[----:B------:R-:W-:Y:S01]  /*5630*/  IMAD R39, R95, 0x5, RZ ;  /* 0x000000055f277824 */ /* 0x000fe200078e02ff */
[----:B------:R0:W-:Y:S01]  /*5640*/  STS.U16 [R252+UR14+0x1a00], R4 ;  /* 0x001a0004fc007988 */ /* 0x0001e2000800040e */
[----:B------:R-:W-:Y:S01]  /*5650*/  F2FP.BF16.F32.PACK_AB R27, R27, R41 ;  /* 0x000000291b1b723e */ /* 0x000fe200000010ff */
[C---:B------:R-:W-:Y:S01]  /*5660*/  IMAD R41, R95.reuse, 0xd, RZ ;  /* 0x0000000d5f297824 */ /* 0x040fe200078e02ff */
[----:B------:R-:W-:Y:S01]  /*5670*/  F2FP.BF16.F32.PACK_AB R28, R28, R40 ;  /* 0x000000281c1c723e */ /* 0x000fe200000010ff */
[----:B------:R1:W-:Y:S01]  /*5680*/  STS.U16 [R252+UR14+0x1200], R6 ;  /* 0x00120006fc007988 */ /* 0x0003e2000800040e */
[C---:B------:R-:W-:Y:S01]  /*5690*/  IMAD R40, R95.reuse, 0x7, RZ ;  /* 0x000000075f287824 */ /* 0x040fe200078e02ff */
[----:B--2---:R-:W-:Y:S01]  /*56a0*/  F2FP.BF16.F32.PACK_AB R33, R36, R35 ;  /* 0x000000232421723e */ /* 0x004fe200000010ff */
[----:B------:R-:W-:Y:S01]  /*56b0*/  IMAD R35, R95, 0x1e, RZ ;  /* 0x0000001e5f237824 */ /* 0x000fe200078e02ff */
[----:B------:R-:W-:-:S02]  /*56c0*/  LEA.HI.X.SX32 R117, R39, R3, 0x1, P5 ;  /* 0x0000000327757211 */ /* 0x000fc400028f0eff */
[----:B0-----:R-:W-:Y:S02]  /*56d0*/  F2FP.BF16.F32.PACK_AB R4, R112, R114 ;  /* 0x000000727004723e */ /* 0x001fe400000010ff */
[----:B------:R-:W-:Y:S02]  /*56e0*/  IADD3 R114, P6, PT, R115, R2, RZ ;  /* 0x0000000273727210 */ /* 0x000fe40007fde0ff */
[----:B-1----:R-:W-:Y:S01]  /*56f0*/  F2FP.BF16.F32.PACK_AB R6, R109, R110 ;  /* 0x0000006e6d06723e */ /* 0x002fe200000010ff */
[----:B------:R0:W-:Y:S01]  /*5700*/  STS.U16 [R252+UR14+0xe00], R7 ;  /* 0x000e0007fc007988 */ /* 0x0001e2000800040e */
[-C--:B------:R-:W-:Y:S02]  /*5710*/  IADD3 R112, P4, PT, R34, R2.reuse, RZ ;  /* 0x0000000222707210 */ /* 0x080fe40007f9e0ff */
[----:B------:R-:W-:Y:S01]  /*5720*/  IADD3 R110, P5, PT, R220, R2, RZ ;  /* 0x00000002dc6e7210 */ /* 0x000fe20007fbe0ff */
[----:B------:R1:W-:Y:S01]  /*5730*/  STS.U16 [R252+UR14+0x1600], R5 ;  /* 0x00160005fc007988 */ /* 0x0003e2000800040e */
[----:B------:R-:W-:Y:S01]  /*5740*/  LEA.HI.X.SX32 R115, R218, R3, 0x1, P6 ;  /* 0x00000003da737211 */ /* 0x000fe200030f0eff */
[----:B------:R-:W-:Y:S01]  /*5750*/  FADD R61, R36, R37 ;  /* 0x00000025243d7221 */ /* 0x000fe20000000000 */
[----:B------:R-:W-:Y:S01]  /*5760*/  F2FP.BF16.F32.PACK_AB R9, R103, R104 ;  /* 0x000000686709723e */ /* 0x000fe200000010ff */
[C---:B------:R-:W-:Y:S01]  /*5770*/  IMAD R42, R95.reuse, 0xf, RZ ;  /* 0x0000000f5f2a7824 */ /* 0x040fe200078e02ff */
[----:B0-----:R-:W-:Y:S01]  /*5780*/  F2FP.BF16.F32.PACK_AB R7, R106, R108 ;  /* 0x0000006c6a07723e */ /* 0x001fe200000010ff */
[----:B------:R-:W-:Y:S01]  /*5790*/  IMAD R43, R95, 0x15, RZ ;  /* 0x000000155f2b7824 */ /* 0x000fe200078e02ff */
[----:B------:R-:W-:-:S02]  /*57a0*/  IADD3 R108, P6, PT, R154, R2, RZ ;  /* 0x000000029a6c7210 */ /* 0x000fc40007fde0ff */
[----:B-1----:R-:W-:Y:S01]  /*57b0*/  F2FP.BF16.F32.PACK_AB R5, R111, R113 ;  /* 0x000000716f05723e */ /* 0x002fe200000010ff */
[----:B------:R-:W-:Y:S01]  /*57c0*/  IMAD R36, R95, 0x2e, RZ ;  /* 0x0000002e5f247824 */ /* 0x000fe200078e02ff */
[-C--:B------:R-:W-:Y:S02]  /*57d0*/  LEA.HI.X.SX32 R113, R40, R3.reuse, 0x1, P4 ;  /* 0x0000000328717211 */ /* 0x080fe400020f0eff */
[-C--:B------:R-:W-:Y:S01]  /*57e0*/  LEA.HI.X.SX32 R111, R41, R3.reuse, 0x1, P5 ;  /* 0x00000003296f7211 */ /* 0x080fe200028f0eff */
[----:B------:R0:W-:Y:S01]  /*57f0*/  STS.U16 [R252+UR14+0x600], R10 ;  /* 0x0006000afc007988 */ /* 0x0001e2000800040e */
[-C--:B------:R-:W-:Y:S01]  /*5800*/  IADD3 R106, P4, PT, R35, R2.reuse, RZ ;  /* 0x00000002236a7210 */ /* 0x080fe20007f9e0ff */
[----:B------:R-:W-:Y:S01]  /*5810*/  FMUL R63, R64, 1.4426950216293334961 ;  /* 0x3fb8aa3b403f7820 */ /* 0x000fe20000400000 */
[----:B------:R-:W-:Y:S01]  /*5820*/  IADD3 R104, P5, PT, R221, R2, RZ ;  /* 0x00000002dd687210 */ /* 0x000fe20007fbe0ff */
[----:B------:R-:W-:Y:S01]  /*5830*/  FFMA R65, R65, UR4, -R124 ;  /* 0x0000000441417c23 */ /* 0x000fe2000800087c */
[----:B------:R1:W-:Y:S01]  /*5840*/  STS.U16 [R252+UR14+0xa00], R8 ;  /* 0x000a0008fc007988 */ /* 0x0003e2000800040e */
[----:B------:R-:W-:Y:S01]  /*5850*/  LEA.HI.X.SX32 R109, R34, R3, 0x1, P6 ;  /* 0x00000003226d7211 */ /* 0x000fe200030f0eff */
[----:B------:R-:W-:Y:S01]  /*5860*/  IMAD R37, R95, 0x3c, RZ ;  /* 0x0000003c5f257824 */ /* 0x000fe200078e02ff */
[----:B------:R-:W-:Y:S01]  /*5870*/  F2FP.BF16.F32.PACK_AB R24, R24, R44 ;  /* 0x0000002c1818723e */ /* 0x000fe200000010ff */
[----:B------:R2:W-:Y:S01]  /*5880*/  STS.U16 [R252+UR14+0x200], R11 ;  /* 0x0002000bfc007988 */ /* 0x0005e2000800040e */
[----:B0-----:R-:W-:Y:S01]  /*5890*/  F2FP.BF16.F32.PACK_AB R10, R101, R102 ;  /* 0x00000066650a723e */ /* 0x001fe200000010ff */
[----:B------:R-:W-:Y:S01]  /*58a0*/  IMAD R44, R95, 0x17, RZ ;  /* 0x000000175f2c7824 */ /* 0x000fe200078e02ff */
[----:B------:R-:W-:Y:S01]  /*58b0*/  IADD3 R102, P6, PT, R155, R2, RZ ;  /* 0x000000029b667210 */ /* 0x000fe20007fde0ff */
[----:B------:R-:W-:Y:S01]  /*58c0*/  IMAD R45, R95, 0x1d, RZ ;  /* 0x0000001d5f2d7824 */ /* 0x000fe200078e02ff */
[----:B------:R-:W-:-:S02]  /*58d0*/  F2FP.BF16.F32.PACK_AB R12, R97, R98 ;  /* 0x00000062610c723e */ /* 0x000fc400000010ff */
[----:B-1----:R-:W-:Y:S01]  /*58e0*/  F2FP.BF16.F32.PACK_AB R8, R105, R107 ;  /* 0x0000006b6908723e */ /* 0x002fe200000010ff */
[C---:B------:R-:W-:Y:S01]  /*58f0*/  IMAD R92, R95.reuse, 0x4a, RZ ;  /* 0x0000004a5f5c7824 */ /* 0x040fe200078e02ff */
[----:B------:R-:W-:Y:S01]  /*5900*/  F2FP.BF16.F32.PACK_AB R30, R30, R38 ;  /* 0x000000261e1e723e */ /* 0x000fe200000010ff */
[----:B------:R-:W-:Y:S01]  /*5910*/  IMAD R38, R95, 0x3e, RZ ;  /* 0x0000003e5f267824 */ /* 0x000fe200078e02ff */
[----:B--2---:R-:W-:Y:S01]  /*5920*/  F2FP.BF16.F32.PACK_AB R11, R99, R100 ;  /* 0x00000064630b723e */ /* 0x004fe200000010ff */
[----:B------:R-:W-:Y:S01]  /*5930*/  FMUL R34, R65, 1.4426950216293334961 ;  /* 0x3fb8aa3b41227820 */ /* 0x000fe20000400000 */
[-C--:B------:R-:W-:Y:S01]  /*5940*/  LEA.HI.X.SX32 R107, R42, R3.reuse, 0x1, P4 ;  /* 0x000000032a6b7211 */ /* 0x080fe200020f0eff */
[----:B------:R-:W-:Y:S01]  /*5950*/  FFMA R66, R66, UR4, -R124 ;  /* 0x0000000442427c23 */ /* 0x000fe2000800087c */
[----:B------:R-:W-:Y:S02]  /*5960*/  LEA.HI.X.SX32 R105, R43, R3, 0x1, P5 ;  /* 0x000000032b697211 */ /* 0x000fe400028f0eff */
[----:B------:R-:W-:-:S02]  /*5970*/  IADD3 R100, P4, PT, R36, R2, RZ ;  /* 0x0000000224647210 */ /* 0x000fc40007f9e0ff */
[----:B------:R-:W-:Y:S01]  /*5980*/  IADD3 R98, P5, PT, R94, R2, RZ ;  /* 0x000000025e627210 */ /* 0x000fe20007fbe0ff */
[----:B------:R-:W0:Y:S01]  /*5990*/  MUFU.EX2 R63, R63 ;  /* 0x0000003f003f7308 */ /* 0x000e220000000800 */
[----:B------:R-:W-:Y:S02]  /*59a0*/  F2FP.BF16.F32.PACK_AB R13, R88, R96 ;  /* 0x00000060580d723e */ /* 0x000fe400000010ff */
[-C--:B------:R-:W-:Y:S01]  /*59b0*/  LEA.HI.X.SX32 R103, R219, R3.reuse, 0x1, P6 ;  /* 0x00000003db677211 */ /* 0x080fe200030f0eff */
[----:B------:R-:W-:Y:S01]  /*59c0*/  IMAD R46, R95, 0x1f, RZ ;  /* 0x0000001f5f2e7824 */ /* 0x000fe200078e02ff */
[-C--:B------:R-:W-:Y:S01]  /*59d0*/  IADD3 R96, P6, PT, R37, R2.reuse, RZ ;  /* 0x0000000225607210 */ /* 0x080fe20007fde0ff */
[----:B------:R-:W-:Y:S01]  /*59e0*/  IMAD R47, R95, 0x25, RZ ;  /* 0x000000255f2f7824 */ /* 0x000fe200078e02ff */
[-C--:B------:R-:W-:Y:S01]  /*59f0*/  LEA.HI.X.SX32 R101, R44, R3.reuse, 0x1, P4 ;  /* 0x000000032c657211 */ /* 0x080fe200020f0eff */
[----:B------:R-:W-:Y:S01]  /*5a00*/  FMUL R62, R66, 1.4426950216293334961 ;  /* 0x3fb8aa3b423e7820 */ /* 0x000fe20000400000 */
[-C--:B------:R-:W-:Y:S01]  /*5a10*/  LEA.HI.X.SX32 R99, R45, R3.reuse, 0x1, P5 ;  /* 0x000000032d637211 */ /* 0x080fe200028f0eff */
[----:B------:R-:W-:Y:S01]  /*5a20*/  FFMA R67, R67, UR4, -R124 ;  /* 0x0000000443437c23 */ /* 0x000fe2000800087c */
[C---:B------:R-:W-:Y:S01]  /*5a30*/  IMAD R90, R95.reuse, 0x4c, RZ ;  /* 0x0000004c5f5a7824 */ /* 0x040fe200078e02ff */
[-C--:B------:R-:W-:Y:S01]  /*5a40*/  IADD3 R94, P4, PT, R38, R2.reuse, RZ ;  /* 0x00000002265e7210 */ /* 0x080fe20007f9e0ff */
[C---:B------:R-:W-:Y:S01]  /*5a50*/  IMAD R88, R95.reuse, 0x4e, RZ ;  /* 0x0000004e5f587824 */ /* 0x040fe200078e02ff */
[----:B------:R-:W-:Y:S01]  /*5a60*/  IADD3 R92, P5, PT, R92, R2, RZ ;  /* 0x000000025c5c7210 */ /* 0x000fe20007fbe0ff */
[----:B------:R-:W-:Y:S01]  /*5a70*/  IMAD R86, R95, 0x5a, RZ ;  /* 0x0000005a5f567824 */ /* 0x000fe200078e02ff */
[----:B------:R-:W1:Y:S01]  /*5a80*/  MUFU.EX2 R34, R34 ;  /* 0x0000002200227308 */ /* 0x000e620000000800 */
[----:B------:R-:W-:Y:S01]  /*5a90*/  F2FP.BF16.F32.PACK_AB R15, R15, R84 ;  /* 0x000000540f0f723e */ /* 0x000fe200000010ff */
[C---:B------:R-:W-:Y:S01]  /*5aa0*/  IMAD R48, R95.reuse, 0x27, RZ ;  /* 0x000000275f307824 */ /* 0x040fe200078e02ff */
[----:B------:R-:W-:Y:S01]  /*5ab0*/  F2FP.BF16.F32.PACK_AB R16, R16, R82 ;  /* 0x000000521010723e */ /* 0x000fe200000010ff */
[----:B------:R-:W-:Y:S01]  /*5ac0*/  IMAD R49, R95, 0x2d, RZ ;  /* 0x0000002d5f317824 */ /* 0x000fe200078e02ff */
[----:B------:R-:W-:Y:S01]  /*5ad0*/  F2FP.BF16.F32.PACK_AB R19, R19, R78 ;  /* 0x0000004e1313723e */ /* 0x000fe200000010ff */
[----:B------:R-:W-:Y:S01]  /*5ae0*/  IMAD R84, R95, 0x5c, RZ ;  /* 0x0000005c5f547824 */ /* 0x000fe200078e02ff */
[----:B------:R-:W-:Y:S01]  /*5af0*/  F2FP.BF16.F32.PACK_AB R21, R21, R76 ;  /* 0x0000004c1515723e */ /* 0x000fe200000010ff */
[----:B------:R-:W-:Y:S01]  /*5b00*/  IMAD R50, R95, 0x2f, RZ ;  /* 0x0000002f5f327824 */ /* 0x000fe200078e02ff */
[----:B------:R-:W-:Y:S01]  /*5b10*/  F2FP.BF16.F32.PACK_AB R23, R23, R74 ;  /* 0x0000004a1717723e */ /* 0x000fe200000010ff */
[----:B------:R-:W-:Y:S01]  /*5b20*/  IMAD R82, R95, 0x5e, RZ ;  /* 0x0000005e5f527824 */ /* 0x000fe200078e02ff */
[----:B------:R-:W-:Y:S01]  /*5b30*/  LEA.HI.X.SX32 R97, R35, R3, 0x1, P6 ;  /* 0x0000000323617211 */ /* 0x000fe200030f0eff */
[----:B------:R-:W-:-:S02]  /*5b40*/  IMAD R51, R95, 0x35, RZ ;  /* 0x000000355f337824 */ /* 0x000fc400078e02ff */
[----:B------:R-:W-:Y:S01]  /*5b50*/  FMUL R35, R67, 1.4426950216293334961 ;  /* 0x3fb8aa3b43237820 */ /* 0x000fe20000400000 */
[----:B------:R-:W-:Y:S01]  /*5b60*/  IMAD R80, R95, 0x6a, RZ ;  /* 0x0000006a5f507824 */ /* 0x000fe200078e02ff */
[----:B------:R-:W-:Y:S01]  /*5b70*/  LEA.HI.X.SX32 R93, R47, R3, 0x1, P5 ;  /* 0x000000032f5d7211 */ /* 0x000fe200028f0eff */
[C---:B------:R-:W-:Y:S02]  /*5b80*/  IMAD R78, R95.reuse, 0x6c, RZ ;  /* 0x0000006c5f4e7824 */ /* 0x040fe400078e02ff */
[C---:B------:R-:W-:Y:S02]  /*5b90*/  IMAD R52, R95.reuse, 0x37, RZ ;  /* 0x000000375f347824 */ /* 0x040fe400078e02ff */
[C---:B------:R-:W-:Y:S02]  /*5ba0*/  IMAD R76, R95.reuse, 0x6e, RZ ;  /* 0x0000006e5f4c7824 */ /* 0x040fe400078e02ff */
[C---:B------:R-:W-:Y:S02]  /*5bb0*/  IMAD R74, R95.reuse, 0x78, RZ ;  /* 0x000000785f4a7824 */ /* 0x040fe400078e02ff */
[----:B------:R-:W-:-:S02]  /*5bc0*/  IMAD R55, R95, 0x3d, RZ ;  /* 0x0000003d5f377824 */ /* 0x000fc400078e02ff */
[C---:B------:R-:W-:Y:S02]  /*5bd0*/  IMAD R72, R95.reuse, 0x7a, RZ ;  /* 0x0000007a5f487824 */ /* 0x040fe400078e02ff */
[C---:B------:R-:W-:Y:S02]  /*5be0*/  IMAD R70, R95.reuse, 0x7c, RZ ;  /* 0x0000007c5f467824 */ /* 0x040fe400078e02ff */
[C---:B------:R-:W-:Y:S02]  /*5bf0*/  IMAD R68, R95.reuse, 0x7e, RZ ;  /* 0x0000007e5f447824 */ /* 0x040fe400078e02ff */
[----:B------:R-:W-:Y:S01]  /*5c00*/  IMAD R54, R95, 0x3f, RZ ;  /* 0x0000003f5f367824 */ /* 0x000fe200078e02ff */
[----:B------:R-:W-:Y:S01]  /*5c10*/  LEA.HI.X.SX32 R95, R46, R3, 0x1, P4 ;  /* 0x000000032e5f7211 */ /* 0x000fe200020f0eff */
[----:B----4-:R-:W-:Y:S01]  /*5c20*/  IMAD R83, R83, 0x26, RZ ;  /* 0x0000002653537824 */ /* 0x010fe200078e02ff */
[-C--:B------:R-:W-:Y:S01]  /*5c30*/  IADD3 R90, P6, PT, R90, R2.reuse, RZ ;  /* 0x000000025a5a7210 */ /* 0x080fe20007fde0ff */
[----:B------:R-:W2:Y:S01]  /*5c40*/  MUFU.EX2 R62, R62 ;  /* 0x0000003e003e7308 */ /* 0x000ea20000000800 */
[----:B------:R-:W-:-:S02]  /*5c50*/  IADD3 R88, P4, PT, R88, R2, RZ ;  /* 0x0000000258587210 */ /* 0x000fc40007f9e0ff */
[-C--:B------:R-:W-:Y:S02]  /*5c60*/  IADD3 R86, P5, PT, R86, R2.reuse, RZ ;  /* 0x0000000256567210 */ /* 0x080fe40007fbe0ff */
[-C--:B------:R-:W-:Y:S02]  /*5c70*/  LEA.HI.X.SX32 R91, R83, R3.reuse, 0x1, P6 ;  /* 0x00000003535b7211 */ /* 0x080fe400030f0eff */
[-C--:B------:R-:W-:Y:S01]  /*5c80*/  LEA.HI.X.SX32 R89, R48, R3.reuse, 0x1, P4 ;  /* 0x0000000330597211 */ /* 0x080fe200020f0eff */
[----:B------:R-:W3:Y:S01]  /*5c90*/  MUFU.EX2 R35, R35 ;  /* 0x0000002300237308 */ /* 0x000ee20000000800 */
[----:B------:R-:W-:Y:S02]  /*5ca0*/  LEA.HI.X.SX32 R87, R49, R3, 0x1, P5 ;  /* 0x0000000331577211 */ /* 0x000fe400028f0eff */
[-C--:B------:R-:W-:Y:S02]  /*5cb0*/  IADD3 R84, P6, PT, R84, R2.reuse, RZ ;  /* 0x0000000254547210 */ /* 0x080fe40007fde0ff */
[----:B------:R-:W-:-:S02]  /*5cc0*/  IADD3 R82, P4, PT, R82, R2, RZ ;  /* 0x0000000252527210 */ /* 0x000fc40007f9e0ff */
[----:B------:R-:W-:Y:S01]  /*5cd0*/  IADD3 R80, P5, PT, R80, R2, RZ ;  /* 0x0000000250507210 */ /* 0x000fe20007fbe0ff */
[----:B------:R-:W-:Y:S01]  /*5ce0*/  IMAD R73, R73, 0x36, RZ ;  /* 0x0000003649497824 */ /* 0x000fe200078e02ff */
[----:B------:R-:W-:Y:S01]  /*5cf0*/  F2FP.BF16.F32.PACK_AB R14, R14, R85 ;  /* 0x000000550e0e723e */ /* 0x000fe200000010ff */
[----:B0-----:R-:W-:Y:S01]  /*5d00*/  FADD R61, R63, R61 ;  /* 0x0000003d3f3d7221 */ /* 0x001fe20000000000 */
[----:B------:R-:W-:Y:S02]  /*5d10*/  F2FP.BF16.F32.PACK_AB R17, R17, R81 ;  /* 0x000000511111723e */ /* 0x000fe400000010ff */
[-C--:B------:R-:W-:Y:S02]  /*5d20*/  LEA.HI.X.SX32 R85, R36, R3.reuse, 0x1, P6 ;  /* 0x0000000324557211 */ /* 0x080fe400030f0eff */
[-C--:B------:R-:W-:Y:S02]  /*5d30*/  LEA.HI.X.SX32 R83, R50, R3.reuse, 0x1, P4 ;  /* 0x0000000332537211 */ /* 0x080fe400020f0eff */
[----:B------:R-:W-:-:S02]  /*5d40*/  LEA.HI.X.SX32 R81, R51, R3, 0x1, P5 ;  /* 0x0000000333517211 */ /* 0x000fc400028f0eff */
[-C--:B------:R-:W-:Y:S02]  /*5d50*/  IADD3 R78, P6, PT, R78, R2.reuse, RZ ;  /* 0x000000024e4e7210 */ /* 0x080fe40007fde0ff */
[-C--:B------:R-:W-:Y:S02]  /*5d60*/  IADD3 R76, P4, PT, R76, R2.reuse, RZ ;  /* 0x000000024c4c7210 */ /* 0x080fe40007f9e0ff */
[----:B------:R-:W-:Y:S01]  /*5d70*/  IADD3 R74, P5, PT, R74, R2, RZ ;  /* 0x000000024a4a7210 */ /* 0x000fe20007fbe0ff */
[----:B-1----:R-:W-:Y:S01]  /*5d80*/  FADD R61, R34, R61 ;  /* 0x0000003d223d7221 */ /* 0x002fe20000000000 */
[----:B------:R-:W-:Y:S02]  /*5d90*/  F2FP.BF16.F32.PACK_AB R18, R18, R79 ;  /* 0x0000004f1212723e */ /* 0x000fe400000010ff */
[----:B------:R-:W-:Y:S02]  /*5da0*/  F2FP.BF16.F32.PACK_AB R20, R20, R77 ;  /* 0x0000004d1414723e */ /* 0x000fe400000010ff */
[----:B------:R-:W-:-:S02]  /*5db0*/  F2FP.BF16.F32.PACK_AB R22, R22, R75 ;  /* 0x0000004b1616723e */ /* 0x000fc400000010ff */
[-C--:B------:R-:W-:Y:S02]  /*5dc0*/  LEA.HI.X.SX32 R79, R73, R3.reuse, 0x1, P6 ;  /* 0x00000003494f7211 */ /* 0x080fe400030f0eff */
[-C--:B------:R-:W-:Y:S02]  /*5dd0*/  LEA.HI.X.SX32 R77, R52, R3.reuse, 0x1, P4 ;  /* 0x00000003344d7211 */ /* 0x080fe400020f0eff */
[-C--:B------:R-:W-:Y:S02]  /*5de0*/  LEA.HI.X.SX32 R75, R37, R3.reuse, 0x1, P5 ;  /* 0x00000003254b7211 */ /* 0x080fe400028f0eff */
[-C--:B------:R-:W-:Y:S02]  /*5df0*/  IADD3 R72, P6, PT, R72, R2.reuse, RZ ;  /* 0x0000000248487210 */ /* 0x080fe40007fde0ff */
[-C--:B------:R-:W-:Y:S02]  /*5e00*/  IADD3 R70, P4, PT, R70, R2.reuse, RZ ;  /* 0x0000000246467210 */ /* 0x080fe40007f9e0ff */
[----:B------:R-:W-:Y:S01]  /*5e10*/  IADD3 R68, P5, PT, R68, R2, RZ ;  /* 0x0000000244447210 */ /* 0x000fe20007fbe0ff */
[----:B--2---:R-:W-:Y:S01]  /*5e20*/  FADD R61, R62, R61 ;  /* 0x0000003d3e3d7221 */ /* 0x004fe20000000000 */
[----:B------:R-:W-:-:S02]  /*5e30*/  LEA.HI.X.SX32 R73, R55, R3, 0x1, P6 ;  /* 0x0000000337497211 */ /* 0x000fc400030f0eff */
[-C--:B------:R-:W-:Y:S02]  /*5e40*/  LEA.HI.X.SX32 R71, R38, R3.reuse, 0x1, P4 ;  /* 0x0000000326477211 */ /* 0x080fe400020f0eff */
[----:B------:R-:W-:Y:S01]  /*5e50*/  LEA.HI.X.SX32 R69, R54, R3, 0x1, P5 ;  /* 0x0000000336457211 */ /* 0x000fe200028f0eff */
[----:B---3--:R-:W-:Y:S01]  /*5e60*/  FADD R61, R35, R61 ;  /* 0x0000003d233d7221 */ /* 0x008fe20000000000 */
[----:B------:R-:W-:Y:S02]  /*5e70*/  PRMT R58, RZ, 0x7610, R58 ;  /* 0x00007610ff3a7816 */ /* 0x000fe4000000003a */
[----:B------:R-:W-:Y:S02]  /*5e80*/  PRMT R60, RZ, 0x7610, R60 ;  /* 0x00007610ff3c7816 */ /* 0x000fe4000000003c */
[----:B------:R-:W-:Y:S02]  /*5e90*/  PRMT R59, RZ, 0x7610, R59 ;  /* 0x00007610ff3b7816 */ /* 0x000fe4000000003b */
[----:B------:R-:W-:Y:S01]  /*5ea0*/  PRMT R53, RZ, 0x7610, R53 ;  /* 0x00007610ff357816 */ /* 0x000fe20000000035 */
[----:B------:R0:W5:Y:S01]  /*5eb0*/  @P2 LDG.E.U16 R58, desc[UR28][R74.64] ;  /* 0x0000001c4a3a2981 */ /* 0x000162000c1e1500 */
[----:B------:R-:W-:-:S02]  /*5ec0*/  PRMT R50, RZ, 0x7610, R50 ;  /* 0x00007610ff327816 */ /* 0x000fc40000000032 */
[----:B------:R-:W-:Y:S01]  /*5ed0*/  PRMT R47, RZ, 0x7610, R47 ;  /* 0x00007610ff2f7816 */ /* 0x000fe2000000002f */
[----:B------:R0:W5:Y:S01]  /*5ee0*/  @P2 LDG.E.U16 R60, desc[UR28][R116.64] ;  /* 0x0000001c743c2981 */ /* 0x000162000c1e1500 */
[----:B------:R-:W-:Y:S02]  /*5ef0*/  PRMT R44, RZ, 0x7610, R44 ;  /* 0x00007610ff2c7816 */ /* 0x000fe4000000002c */
[----:B------:R-:W-:Y:S01]  /*5f00*/  PRMT R41, RZ, 0x7610, R41 ;  /* 0x00007610ff297816 */ /* 0x000fe20000000029 */
[----:B------:R0:W5:Y:S01]  /*5f10*/  @P2 LDG.E.U16 R59, desc[UR28][R110.64] ;  /* 0x0000001c6e3b2981 */ /* 0x000162000c1e1500 */
        /* <DEDUP_REMOVED lines=25> */
[----:B------:R-:W-:Y:S01]  /*60b0*/  F2FP.BF16.F32.PACK_AB R35, R35, R62 ;  /* 0x0000003e2323723e */ /* 0x000fe200000010ff */
[----:B------:R0:W5:Y:S01]  /*60c0*/  @P2 LDG.E.U16 R52, desc[UR28][R102.64] ;  /* 0x0000001c66342981 */ /* 0x000162000c1e1500 */
[----:B------:R-:W-:-:S03]  /*60d0*/  F2FP.BF16.F32.PACK_AB R34, R34, R63 ;  /* 0x0000003f2222723e */ /* 0x000fc600000010ff */
[----:B------:R0:W5:Y:S04]  /*60e0*/  @P2 LDG.E.U16 R49, desc[UR28][R96.64] ;  /* 0x0000001c60312981 */ /* 0x000168000c1e1500 */
        /* <DEDUP_REMOVED lines=12> */
[----:B------:R0:W1:Y:S01]  /*61b0*/  SHFL.BFLY PT, R62, R61, 0x10, 0x1f ;  /* 0x0e001f003d3e7f89 */ /* 0x00006200000e0000 */
[----:B------:R-:W-:Y:S05]  /*61c0*/  @!P2 BRA `(.L_x_9) ;  /* 0x000000000008a947 */ /* 0x000fea0003800000 */
[----:B------:R2:W-:Y:S01]  /*61d0*/  STTM.16dp32bit_t0_t15.x32 tmem[UR12+0x40], R4 ;  /* 0x00004004000079ed */ /* 0x0005e20008a8000c */
[----:B------:R2:W-:Y:S02]  /*61e0*/  STTM.16dp32bit_t16_t31.x32 tmem[UR12+0x60], R4 ;  /* 0x00006004000079ed */ /* 0x0005e40008aa000c */
.L_x_9:
[C---:B--2---:R-:W-:Y:S01]  /*61f0*/  LOP3.LUT R5, R0.reuse, 0x50, RZ, 0x3c, !PT ;  /* 0x0000005000057812 */ /* 0x044fe200078e3cff */
[----:B-----5:R-:W-:Y:S01]  /*6200*/  STS.U16 [R252+UR14+0x1e00], R58 ;  /* 0x001e003afc007988 */ /* 0x020fe2000800040e */
[C---:B------:R-:W-:Y:S01]  /*6210*/  LOP3.LUT R4, R0.reuse, 0x60, RZ, 0x3c, !PT ;  /* 0x0000006000047812 */ /* 0x040fe200078e3cff */
[----:B------:R-:W-:Y:S02]  /*6220*/  UIADD3 UR4, UPT, UPT, UR7, -0x80, URZ ;  /* 0xffffff8007047890 */ /* 0x000fe4000fffe0ff */
[----:B------:R-:W-:Y:S04]  /*6230*/  STS.U16 [R5+UR14+0x280], R60 ;  /* 0x0002803c05007988 */ /* 0x000fe8000800040e */
[----:B------:R-:W-:Y:S04]  /*6240*/  STS.U16 [R5+UR14+0x680], R59 ;  /* 0x0006803b05007988 */ /* 0x000fe8000800040e */
[----:B------:R-:W-:Y:S04]  /*6250*/  STS.U16 [R5+UR14+0xa80], R53 ;  /* 0x000a803505007988 */ /* 0x000fe8000800040e */
[----:B------:R-:W-:Y:S04]  /*6260*/  STS.U16 [R5+UR14+0xe80], R50 ;  /* 0x000e803205007988 */ /* 0x000fe8000800040e */
[----:B------:R-:W-:Y:S04]  /*6270*/  STS.U16 [R5+UR14+0x1280], R47 ;  /* 0x0012802f05007988 */ /* 0x000fe8000800040e */
[----:B------:R-:W-:Y:S04]  /*6280*/  STS.U16 [R5+UR14+0x1680], R44 ;  /* 0x0016802c05007988 */ /* 0x000fe8000800040e */
[----:B------:R-:W-:Y:S04]  /*6290*/  STS.U16 [R5+UR14+0x1a80], R41 ;  /* 0x001a802905007988 */ /* 0x000fe8000800040e */
[----:B------:R2:W-:Y:S04]  /*62a0*/  STS.U16 [R5+UR14+0x1e80], R38 ;  /* 0x001e802605007988 */ /* 0x0005e8000800040e */
[----:B------:R-:W-:Y:S04]  /*62b0*/  STS.U16 [R4+UR14+0x300], R57 ;  /* 0x0003003904007988 */ /* 0x000fe8000800040e */
[----:B------:R-:W-:Y:S01]  /*62c0*/  STS.U16 [R4+UR14+0x700], R55 ;  /* 0x0007003704007988 */ /* 0x000fe2000800040e */
[----:B--2---:R-:W-:-:S03]  /*62d0*/  LOP3.LUT R5, R0, 0x70, RZ, 0x3c, !PT ;  /* 0x0000007000057812 */ /* 0x004fc600078e3cff */
        /* <DEDUP_REMOVED lines=8> */
[----:B--2---:R-:W-:-:S03]  /*6360*/  FADD R4, -R124, -INF ;  /* 0xff8000007c047421 */ /* 0x004fc60000000100 */
[----:B------:R-:W-:Y:S01]  /*6370*/  STS.U16 [R5+UR14+0xb80], R51 ;  /* 0x000b803305007988 */ /* 0x000fe2000800040e */
[----:B------:R-:W-:-:S03]  /*6380*/  FMUL R4, R4, 1.4426950216293334961 ;  /* 0x3fb8aa3b04047820 */ /* 0x000fc60000400000 */
[----:B------:R-:W-:Y:S04]  /*6390*/  STS.U16 [R5+UR14+0xf80], R48 ;  /* 0x000f803005007988 */ /* 0x000fe8000800040e */
[----:B------:R-:W-:Y:S04]  /*63a0*/  STS.U16 [R5+UR14+0x1380], R45 ;  /* 0x0013802d05007988 */ /* 0x000fe8000800040e */
[----:B------:R-:W-:Y:S04]  /*63b0*/  STS.U16 [R5+UR14+0x1780], R42 ;  /* 0x0017802a05007988 */ /* 0x000fe8000800040e */
[----:B------:R-:W-:Y:S04]  /*63c0*/  STS.U16 [R5+UR14+0x1b80], R39 ;  /* 0x001b802705007988 */ /* 0x000fe8000800040e */
[----:B------:R2:W-:Y:S01]  /*63d0*/  STS.U16 [R5+UR14+0x1f80], R36 ;  /* 0x001f802405007988 */ /* 0x0005e2000800040e */
[----:B------:R-:W3:Y:S01]  /*63e0*/  FENCE.VIEW.ASYNC.T ;  /* 0x00000000000073c6 */ /* 0x000ee20000000200 */
[----:B--2---:R2:W4:Y:S01]  /*63f0*/  MUFU.EX2 R36, R4 ;  /* 0x0000000400247308 */ /* 0x0045220000000800 */
[----:B---3--:R-:W-:Y:S06]  /*6400*/  BAR.SYNC.DEFER_BLOCKING 0x0 ;  /* 0x0000000000007b1d */ /* 0x008fec0000010000 */
[----:B--2---:R-:W2:Y:S01]  /*6410*/  LDTM.16dp32bit_t0_t15.x32 R4, tmem[UR12] ;  /* 0x0000000c000479ee */ /* 0x004ea20008a80000 */
[----:B------:R-:W3:Y:S01]  /*6420*/  LDTM.16dp32bit_t16_t31.x32 R4, tmem[UR12+0x20] ;  /* 0x0000200c000479ee */ /* 0x000ee20008aa0000 */
[----:B------:R-:W-:Y:S01]  /*6430*/  NOP ;  /* 0x0000000000007918 */ /* 0x000fe20000000000 */
[----:B------:R-:W-:Y:S05]  /*6440*/  @!P2 BRA `(.L_x_10) ;  /* 0x000000000088a947 */ /* 0x000fea0003800000 */
[C---:B--234-:R-:W-:Y:S01]  /*6450*/  FMUL R4, R36.reuse, R4 ;  /* 0x0000000424047220 */ /* 0x05cfe20000400000 */
[C---:B------:R-:W-:Y:S01]  /*6460*/  FMUL R5, R36.reuse, R5 ;  /* 0x0000000524057220 */ /* 0x040fe20000400000 */
        /* <DEDUP_REMOVED lines=29> */
[----:B------:R-:W-:-:S04]  /*6640*/  FMUL R35, R36, R35 ;  /* 0x0000002324237220 */ /* 0x000fc80000400000 */
[----:B------:R2:W-:Y:S01]  /*6650*/  STTM.16dp32bit_t0_t15.x32 tmem[UR12], R4 ;  /* 0x00000004000079ed */ /* 0x0005e20008a8000c */
[----:B------:R2:W-:Y:S02]  /*6660*/  STTM.16dp32bit_t16_t31.x32 tmem[UR12+0x20], R4 ;  /* 0x00002004000079ed */ /* 0x0005e40008aa000c */
.L_x_10:
[----:B---3--:R-:W3:Y:S02]  /*6670*/  FENCE.VIEW.ASYNC.T ;  /* 0x00000000000073c6 */ /* 0x008ee40000000200 */
[----:B---3--:R-:W-:Y:S01]  /*6680*/  BAR.SYNC.DEFER_BLOCKING 0x0 ;  /* 0x0000000000007b1d */ /* 0x008fe20000010000 */
[----:B01----:R-:W-:Y:S01]  /*6690*/  FADD R61, R61, R62 ;  /* 0x0000003e3d3d7221 */ /* 0x003fe20000000000 */
[----:B------:R-:W-:Y:S02]  /*66a0*/  UISETP.GE.AND UP1, UPT, UR4, 0x1, UPT ;  /* 0x000000010400788c */ /* 0x000fe4000bf26270 */
[----:B------:R-:W-:Y:S01]  /*66b0*/  UIADD3 UR20, UPT, UPT, UR13, 0x40, URZ ;  /* 0x000000400d147890 */ /* 0x000fe2000fffe0ff */
[----:B----4-:R-:W-:Y:S01]  /*66c0*/  FADD R36, R36, R61 ;  /* 0x0000003d24247221 */ /* 0x010fe20000000000 */
[----:B------:R0:W-:Y:S06]  /*66d0*/  MEMBAR.ALL.CTA ;  /* 0x0000000000007992 */ /* 0x0001ec0000008000 */
[----:B0-----:R-:W0:Y:S02]  /*66e0*/  FENCE.VIEW.ASYNC.S ;  /* 0x00000000000073c6 */ /* 0x001e240000000000 */
[----:B0-----:R-:W-:Y:S06]  /*66f0*/  BAR.SYNC.DEFER_BLOCKING 0x0 ;  /* 0x0000000000007b1d */ /* 0x001fec0000010000 */
[----:B------:R-:W-:Y:S05]  /*6700*/  @!P3 BRA `(.L_x_11) ;  /* 0x0000000000c8b947 */ /* 0x000fea0003800000 */
[----:B------:R-:W-:Y:S01]  /*6710*/  USHF.R.U32.HI UR18, URZ, 0x4, UR14 ;  /* 0x00000004ff127899 */ /* 0x000fe2000801160e */
[----:B------:R-:W-:Y:S01]  /*6720*/  UMOV UR4, URZ ;  /* 0x000000ff00047c82 */ /* 0x000fe20008000000 */
[----:B------:R-:W-:Y:S02]  /*6730*/  UIADD3 UR7, UPT, UPT, UR13, 0x48, URZ ;  /* 0x000000480d077890 */ /* 0x000fe4000fffe0ff */
[----:B------:R-:W-:Y:S02]  /*6740*/  USGXT.U32 UR18, UR18, 0xe ;  /* 0x0000000e1212789a */ /* 0x000fe40008000000 */
[----:B------:R-:W-:Y:S02]  /*6750*/  UIADD3 UR8, UPT, UPT, UR13, 0x50, URZ ;  /* 0x000000500d087890 */ /* 0x000fe4000fffe0ff */
[----:B------:R-:W-:Y:S02]  /*6760*/  UIADD3 UR38, UP2, UPT, UR18, 0x2, URZ ;  /* 0x0000000212267890 */ /* 0x000fe4000ff5e0ff */
[----:B------:R-:W-:-:S02]  /*6770*/  UIADD3 UR40, UPT, UPT, UR13, 0x58, URZ ;  /* 0x000000580d287890 */ /* 0x000fc4000fffe0ff */
[----:B------:R-:W-:Y:S02]  /*6780*/  UIADD3.X UR39, UPT, UPT, UR4, 0x40004040, URZ, UP2, !UPT ;  /* 0x4000404004277890 */ /* 0x000fe400097fe4ff */
[----:B------:R-:W-:Y:S02]  /*6790*/  UIADD3 UR52, UP2, UPT, UR38, 0x2, URZ ;  /* 0x0000000226347890 */ /* 0x000fe4000ff5e0ff */
[----:B------:R-:W-:Y:S02]  /*67a0*/  UIADD3 UR54, UP3, UPT, UR38, 0x4, URZ ;  /* 0x0000000426367890 */ /* 0x000fe4000ff7e0ff */
[----:B------:R-:W-:Y:S02]  /*67b0*/  UIADD3.X UR53, UPT, UPT, UR39, URZ, URZ, UP2, !UPT ;  /* 0x000000ff27357290 */ /* 0x000fe400097fe4ff */
[----:B------:R-:W-:Y:S02]  /*67c0*/  UIADD3.X UR55, UPT, UPT, UR39, URZ, URZ, UP3, !UPT ;  /* 0x000000ff27377290 */ /* 0x000fe40009ffe4ff */
[----:B------:R-:W-:Y:S01]  /*67d0*/  UIADD3 UR41, UPT, UPT, UR13, 0x60, URZ ;  /* 0x000000600d297890 */ /* 0x000fe2000fffe0ff */
[----:B------:R-:W-:Y:S01]  /*67e0*/  UMOV UR4, UR11 ;  /* 0x0000000b00047c82 */ /* 0x000fe20008000000 */
[----:B------:R-:W-:Y:S01]  /*67f0*/  UMOV UR5, URZ ;  /* 0x000000ff00057c82 */ /* 0x000fe20008000000 */
[----:B------:R-:W-:-:S02]  /*6800*/  UIADD3.64 UR42, UPT, UPT, UR38, 0x1fe, URZ ;  /* 0x000001fe262a7897 */ /* 0x000fc4000fffe0ff */
[----:B------:R-:W-:Y:S02]  /*6810*/  UIADD3 UR46, UPT, UPT, UR13, 0x68, URZ ;  /* 0x000000680d2e7890 */ /* 0x000fe4000fffe0ff */
[----:B------:R-:W-:Y:S02]  /*6820*/  UIADD3.64 UR44, UPT, UPT, UR38, 0x200, URZ ;  /* 0x00000200262c7897 */ /* 0x000fe4000fffe0ff */
[----:B------:R-:W-:Y:S01]  /*6830*/  UIADD3 UR47, UPT, UPT, UR13, 0x70, URZ ;  /* 0x000000700d2f7890 */ /* 0x000fe2000fffe0ff */
[----:B------:R-:W-:Y:S01]  /*6840*/  UMOV UR51, UR4 ;  /* 0x0000000400337c82 */ /* 0x000fe20008000000 */
[----:B------:R-:W-:Y:S01]  /*6850*/  UIADD3.64 UR48, UPT, UPT, UR38, 0x202, URZ ;  /* 0x0000020226307897 */ /* 0x000fe2000fffe0ff */
[----:B------:R-:W-:Y:S01]  /*6860*/  UMOV UR16, 0x0 ;  /* 0x0000000000107882 */ /* 0x000fe20000000000 */
[----:B------:R-:W-:Y:S01]  /*6870*/  UMOV UR17, 0x4100490 ;  /* 0x0410049000117882 */ /* 0x000fe20000000000 */
[----:B------:R-:W-:Y:S01]  /*6880*/  UIADD3 UR50, UPT, UPT, UR13, 0x78, URZ ;  /* 0x000000780d327890 */ /* 0x000fe2000fffe0ff */
[----:B------:R-:W-:Y:S01]  /*6890*/  UMOV UR19, 0x40004040 ;  /* 0x4000404000137882 */ /* 0x000fe20000000000 */
[----:B------:R-:W-:Y:S01]  /*68a0*/  UIADD3.64 UR4, UPT, UPT, UR38, 0x204, URZ ;  /* 0x0000020426047897 */ /* 0x000fe2000fffe0ff */
[----:B------:R0:W-:Y:S01]  /*68b0*/  UTCHMMA tmem[UR20], gdesc[UR18], tmem[UR13], tmem[UR16], idesc[UR17], UPT ;  /* 0x00ff1012140079ea */ /* 0x0001e2000b80000d */
[----:B------:R-:W-:Y:S01]  /*68c0*/  UMOV UR22, 0x0 ;  /* 0x0000000000167882 */ /* 0x000fe20000000000 */
[----:B------:R-:W-:Y:S01]  /*68d0*/  UMOV UR23, 0x4100490 ;  /* 0x0410049000177882 */ /* 0x000fe20000000000 */
[----:B------:R-:W-:Y:S01]  /*68e0*/  UMOV UR32, 0x0 ;  /* 0x0000000000207882 */ /* 0x000fe20000000000 */
[----:B------:R-:W-:Y:S01]  /*68f0*/  UMOV UR33, 0x4100490 ;  /* 0x0410049000217882 */ /* 0x000fe20000000000 */
[----:B------:R-:W-:Y:S01]  /*6900*/  UMOV UR30, 0x0 ;  /* 0x00000000001e7882 */ /* 0x000fe20000000000 */
[----:B------:R-:W-:Y:S01]  /*6910*/  UMOV UR31, 0x4100490 ;  /* 0x04100490001f7882 */ /* 0x000fe20000000000 */
[----:B------:R0:W-:Y:S01]  /*6920*/  UTCHMMA tmem[UR7], gdesc[UR38], tmem[UR13], tmem[UR22], idesc[UR23], UPT ;  /* 0x00ff1626070079ea */ /* 0x0001e2000b80000d */
        /* <DEDUP_REMOVED lines=12> */
[----:B------:R0:W-:Y:S01]  /*69f0*/  UTCHMMA tmem[UR47], gdesc[UR48], tmem[UR13], tmem[UR36], idesc[UR37], UPT ;  /* 0x00ff24302f0079ea */ /* 0x0001e2000b80000d */
[----:B------:R0:W-:Y:S01]  /*6a00*/  UTCHMMA tmem[UR50], gdesc[UR4], tmem[UR13], tmem[UR34], idesc[UR35], UPT ;  /* 0x00ff2204320079ea */ /* 0x0001e2000b80000d */
[----:B------:R0:W-:Y:S01]  /*6a10*/  UTCBAR [UR51], URZ ;  /* 0x000000ff330073e9 */ /* 0x0001e200080000ff */
[----:B------:R-:W-:Y:S01]  /*6a20*/  NOP ;  /* 0x0000000000007918 */ /* 0x000fe20000000000 */
.L_x_11:
[----:B------:R-:W-:Y:S01]  /*6a30*/  FSEL R124, R124, -INF , P2 ;  /* 0xff8000007c7c7808 */ /* 0x000fe20001000000 */
[----:B0-----:R-:W-:Y:S01]  /*6a40*/  UMOV UR7, URZ ;  /* 0x000000ff00077c82 */ /* 0x001fe20008000000 */
[----:B------:R-:W-:Y:S01]  /*6a50*/  FSEL R154, R36, 1, P2 ;  /* 0x3f800000249a7808 */ /* 0x000fe20001000000 */
[----:B------:R-:W-:Y:S06]  /*6a60*/  BRA.U !UP1, `(.L_x_12) ;  /* 0x0000003d09d87547 */ /* 0x000fec000b800000 */
[----:B------:R-:W-:Y:S01]  /*6a70*/  UIADD3 UR8, UPT, UPT, UR14, 0xc000, URZ ;  /* 0x0000c0000e087890 */ /* 0x000fe2000fffe0ff */
[----:B------:R-:W-:Y:S01]  /*6a80*/  HFMA2 R219, -RZ, RZ, 0, 0 ;  /* 0x00000000ffdb7431 */ /* 0x000fe200000001ff */
[----:B------:R-:W-:Y:S01]  /*6a90*/  USHF.R.U32.HI UR24, URZ, 0x4, UR6 ;  /* 0x00000004ff187899 */ /* 0x000fe20008011606 */
[----:B------:R-:W-:Y:S01]  /*6aa0*/  SHF.L.U32 R125, R125, 0x7, RZ ;  /* 0x000000077d7d7819 */ /* 0x000fe200000006ff */
[----:B------:R-:W-:Y:S01]  /*6ab0*/  UIADD3 UR7, UPT, UPT, UR14, 0x8000, URZ ;  /* 0x000080000e077890 */ /* 0x000fe2000fffe0ff */
[----:B------:R-:W-:Y:S01]  /*6ac0*/  MOV R218, R124 ;  /* 0x0000007c00da7202 */ /* 0x000fe20000000f00 */
[----:B------:R-:W-:Y:S02]  /*6ad0*/  USHF.R.U32.HI UR8, URZ, 0x4, UR8 ;  /* 0x00000004ff087899 */ /* 0x000fe40008011608 */
[----:B------:R-:W-:Y:S02]  /*6ae0*/  USGXT.U32 UR24, UR24, 0xe ;  /* 0x0000000e1818789a */ /* 0x000fe40008000000 */
[----:B------:R-:W-:-:S02]  /*6af0*/  USHF.R.U32.HI UR7, URZ, 0x4, UR7 ;  /* 0x00000004ff077899 */ /* 0x000fc40008011607 */
[----:B------:R-:W-:Y:S02]  /*6b00*/  USGXT.U32 UR26, UR8, 0xe ;  /* 0x0000000e081a789a */ /* 0x000fe40008000000 */
[----:B------:R-:W-:Y:S02]  /*6b10*/  UIADD3 UR16, UP2, UPT, UR24, 0x2, URZ ;  /* 0x0000000218107890 */ /* 0x000fe4000ff5e0ff */
[----:B------:R-:W-:Y:S01]  /*6b20*/  USGXT.U32 UR22, UR7, 0xe ;  /* 0x0000000e0716789a */ /* 0x000fe20008000000 */
[----:B------:R-:W-:Y:S01]  /*6b30*/  UMOV UR4, URZ ;  /* 0x000000ff00047c82 */ /* 0x000fe20008000000 */
[----:B------:R-:W-:Y:S02]  /*6b40*/  USHF.L.U32 UR9, UR9, 0x7, URZ ;  /* 0x0000000709097899 */ /* 0x000fe400080006ff */
[----:B------:R-:W-:Y:S02]  /*6b50*/  UIADD3 UR18, UP3, UPT, UR26, 0x80, URZ ;  /* 0x000000801a127890 */ /* 0x000fe4000ff7e0ff */
[----:B------:R-:W-:-:S02]  /*6b60*/  UIADD3.X UR17, UPT, UPT, UR4, 0x40004040, URZ, UP2, !UPT ;  /* 0x4000404004117890 */ /* 0x000fc400097fe4ff */
[----:B------:R-:W-:Y:S01]  /*6b70*/  UIADD3 UR30, UP2, UPT, UR22, 0x2, URZ ;  /* 0x00000002161e7890 */ /* 0x000fe2000ff5e0ff */
[----:B------:R-:W-:Y:S01]  /*6b80*/  MOV R155, UR9 ;  /* 0x00000009009b7c02 */ /* 0x000fe20008000f00 */
[----:B------:R-:W-:Y:S01]  /*6b90*/  UMOV UR6, URZ ;  /* 0x000000ff00067c82 */ /* 0x000fe20008000000 */
[----:B------:R-:W-:Y:S01]  /*6ba0*/  UMOV UR5, URZ ;  /* 0x000000ff00057c82 */ /* 0x000fe20008000000 */
[----:B------:R-:W-:Y:S02]  /*6bb0*/  UIADD3.X UR19, UPT, UPT, UR6, 0x40004040, URZ, UP3, !UPT ;  /* 0x4000404006137890 */ /* 0x000fe40009ffe4ff */
[----:B------:R-:W-:Y:S02]  /*6bc0*/  UIADD3 UR32, UP3, UPT, UR18, 0x80, URZ ;  /* 0x0000008012207890 */ /* 0x000fe4000ff7e0ff */
[----:B------:R-:W-:Y:S02]  /*6bd0*/  UIADD3 UR34, UP4, UPT, UR18, 0x100, URZ ;  /* 0x0000010012227890 */ /* 0x000fe4000ff9e0ff */
[----:B------:R-:W-:-:S02]  /*6be0*/  UIADD3.X UR31, UPT, UPT, UR5, 0x40004040, URZ, UP2, !UPT ;  /* 0x40004040051f7890 */ /* 0x000fc400097fe4ff */
[----:B------:R-:W-:Y:S01]  /*6bf0*/  UISETP.NE.U32.AND UP1, UPT, UR21, URZ, UPT ;  /* 0x000000ff1500728c */ /* 0x000fe2000bf25070 */
[----:B------:R-:W0:Y:S01]  /*6c00*/  LDCU UR27, c[0x0][0x3f0] ;  /* 0x00007e00ff1b77ac */ /* 0x000e220008000800 */
[----:B------:R-:W1:Y:S01]  /*6c10*/  LDCU UR66, c[0x0][0x3a8] ;  /* 0x00007500ff4277ac */ /* 0x000e620008000800 */
[----:B------:R-:W-:Y:S02]  /*6c20*/  UIADD3.X UR33, UPT, UPT, UR19, URZ, URZ, UP3, !UPT ;  /* 0x000000ff13217290 */ /* 0x000fe40009ffe4ff */
[----:B------:R-:W-:Y:S02]  /*6c30*/  UIADD3.64 UR36, UPT, UPT, UR16, 0x2, URZ ;  /* 0x0000000210247897 */ /* 0x000fe4000fffe0ff */
[----:B------:R-:W-:Y:S02]  /*6c40*/  UIADD3.X UR35, UPT, UPT, UR19, URZ, URZ, UP4, !UPT ;  /* 0x000000ff13237290 */ /* 0x000fe4000a7fe4ff */
[----:B------:R-:W-:Y:S02]  /*6c50*/  UIADD3.64 UR38, UPT, UPT, UR16, 0x4, URZ ;  /* 0x0000000410267897 */ /* 0x000fe4000fffe0ff */
[----:B------:R-:W-:-:S02]  /*6c60*/  UIADD3.64 UR40, UPT, UPT, UR30, 0x2, URZ ;  /* 0x000000021e287897 */ /* 0x000fc4000fffe0ff */
[----:B------:R-:W-:Y:S02]  /*6c70*/  UIADD3.64 UR42, UPT, UPT, UR30, 0x4, URZ ;  /* 0x000000041e2a7897 */ /* 0x000fe4000fffe0ff */
[----:B------:R-:W-:Y:S02]  /*6c80*/  UIADD3.64 UR44, UPT, UPT, UR30, 0x1fe, URZ ;  /* 0x000001fe1e2c7897 */ /* 0x000fe4000fffe0ff */
[----:B------:R-:W-:Y:S02]  /*6c90*/  UIADD3.64 UR46, UPT, UPT, UR30, 0x200, URZ ;  /* 0x000002001e2e7897 */ /* 0x000fe4000fffe0ff */
[----:B------:R-:W-:Y:S02]  /*6ca0*/  UIADD3.64 UR48, UPT, UPT, UR30, 0x202, URZ ;  /* 0x000002021e307897 */ /* 0x000fe4000fffe0ff */
[----:B------:R-:W-:Y:S01]  /*6cb0*/  UIADD3.64 UR50, UPT, UPT, UR30, 0x204, URZ ;  /* 0x000002041e327897 */ /* 0x000fe2000fffe0ff */
[----:B01----:R-:W-:-:S11]  /*6cc0*/  UMOV UR21, 0x1 ;  /* 0x0000000100157882 */ /* 0x003fd60000000000 */
.L_x_17:
[----:B--2---:R-:W2:Y:S04]  /*6cd0*/  LDL.64 R20, [R1+0xb0] ;  /* 0x0000b00001147983 */ /* 0x004ea80000100a00 */
[----:B------:R-:W3:Y:S04]  /*6ce0*/  LDL.64 R4, [R1+0x110] ;  /* 0x0001100001047983 */ /* 0x000ee80000100a00 */
[----:B------:R-:W4:Y:S04]  /*6cf0*/  LDL.64 R14, [R1+0xf0] ;  /* 0x0000f000010e7983 */ /* 0x000f280000100a00 */
[----:B------:R-:W5:Y:S04]  /*6d00*/  LDL.64 R22, [R1+0x10] ;  /* 0x0000100001167983 */ /* 0x000f680000100a00 */
        /* <DEDUP_REMOVED lines=22> */
[----:B------:R-:W5:Y:S01]  /*6e70*/  LDL.64 R66, [R1+0x78] ;  /* 0x0000780001427983 */ /* 0x000f620000100a00 */
[----:B--2---:R-:W-:-:S03]  /*6e80*/  IMAD.WIDE R50, R125, 0x2, R20 ;  /* 0x000000027d327825 */ /* 0x004fc600078e0214 */
[----:B------:R-:W2:Y:S01]  /*6e90*/  LDL.64 R20, [R1+0x108] ;  /* 0x0001080001147983 */ /* 0x000ea20000100a00 */
[----:B---3--:R-:W-:-:S03]  /*6ea0*/  IMAD.WIDE R4, R125, 0x2, R4 ;  /* 0x000000027d047825 */ /* 0x008fc600078e0204 */
[----:B------:R-:W3:Y:S01]  /*6eb0*/  LDG.E.U16 R50, desc[UR28][R50.64] ;  /* 0x0000001c32327981 */ /* 0x000ee2000c1e1500 */
[----:B----4-:R-:W-:-:S03]  /*6ec0*/  IMAD.WIDE R14, R125, 0x2, R14 ;  /* 0x000000027d0e7825 */ /* 0x010fc600078e020e */
[----:B------:R-:W4:Y:S04]  /*6ed0*/  LDG.E.U16 R4, desc[UR28][R4.64] ;  /* 0x0000001c04047981 */ /* 0x000f28000c1e1500 */
[----:B------:R5:W3:Y:S02]  /*6ee0*/  LDG.E.U16 R5, desc[UR28][R14.64] ;  /* 0x0000001c0e057981 */ /* 0x000ae4000c1e1500 */
[C---:B-----5:R-:W-:Y:S02]  /*6ef0*/  IMAD.WIDE R14, R125.reuse, 0x2, R22 ;  /* 0x000000027d0e7825 */ /* 0x060fe400078e0216 */
[----:B------:R-:W5:Y:S02]  /*6f00*/  LDL.64 R22, [R1+0x8] ;  /* 0x0000080001167983 */ /* 0x000f640000100a00 */
[----:B------:R-:W-:-:S02]  /*6f10*/  IMAD.WIDE R10, R125, 0x2, R10 ;  /* 0x000000027d0a7825 */ /* 0x000fc400078e020a */
[----:B------:R-:W3:Y:S02]  /*6f20*/  LDG.E.U16 R35, desc[UR28][R14.64] ;  /* 0x0000001c0e237981 */ /* 0x000ee4000c1e1500 */
[C---:B------:R-:W-:Y:S02]  /*6f30*/  IMAD.WIDE R12, R125.reuse, 0x2, R12 ;  /* 0x000000027d0c7825 */ /* 0x040fe400078e020c */
[----:B------:R0:W3:Y:S02]  /*6f40*/  LDG.E.U16 R38, desc[UR28][R10.64] ;  /* 0x0000001c0a267981 */ /* 0x0000e4000c1e1500 */
[C---:B------:R-:W-:Y:S02]  /*6f50*/  IMAD.WIDE R18, R125.reuse, 0x2, R18 ;  /* 0x000000027d127825 */ /* 0x040fe400078e0212 */
[----:B------:R1:W3:Y:S02]  /*6f60*/  LDG.E.U16 R39, desc[UR28][R12.64] ;  /* 0x0000001c0c277981 */ /* 0x0002e4000c1e1500 */
[----:B------:R-:W-:-:S02]  /*6f70*/  IMAD.WIDE R16, R125, 0x2, R16 ;  /* 0x000000027d107825 */ /* 0x000fc400078e0210 */
[----:B------:R1:W3:Y:S02]  /*6f80*/  LDG.E.U16 R37, desc[UR28][R18.64] ;  /* 0x0000001c12257981 */ /* 0x0002e4000c1e1500 */
[C---:B0-----:R-:W-:Y:S02]  /*6f90*/  IMAD.WIDE R10, R125.reuse, 0x2, R240 ;  /* 0x000000027d0a7825 */ /* 0x041fe400078e02f0 */
[----:B------:R0:W3:Y:S02]  /*6fa0*/  LDG.E.U16 R36, desc[UR28][R16.64] ;  /* 0x0000001c10247981 */ /* 0x0000e4000c1e1500 */
[C---:B-1----:R-:W-:Y:S02]  /*6fb0*/  IMAD.WIDE R12, R125.reuse, 0x2, R248 ;  /* 0x000000027d0c7825 */ /* 0x042fe400078e02f8 */
        /* <DEDUP_REMOVED lines=12> */
[----:B------:R-:W3:Y:S02]  /*7080*/  LDL.64 R46, [R1+0x20] ;  /* 0x00002000012e7983 */ /* 0x000ee40000100a00 */
[----:B------:R-:W-:-:S02]  /*7090*/  IMAD.WIDE R10, R125, 0x2, R24 ;  /* 0x000000027d0a7825 */ /* 0x000fc400078e0218 */
[----:B------:R-:W3:Y:S02]  /*70a0*/  LDL.64 R48, [R1] ;  /* 0x0000000001307983 */ /* 0x000ee40000100a00 */
[C---:B0-----:R-:W-:Y:S02]  /*70b0*/  IMAD.WIDE R12, R125.reuse, 0x2, R26 ;  /* 0x000000027d0c7825 */ /* 0x041fe400078e021a */
[----:B------:R0:W3:Y:S04]  /*70c0*/  LDG.E.U16 R27, desc[UR28][R18.64] ;  /* 0x0000001c121b7981 */ /* 0x0000e8000c1e1500 */
[----:B------:R1:W3:Y:S01]  /*70d0*/  LDG.E.U16 R24, desc[UR28][R10.64] ;  /* 0x0000001c0a187981 */ /* 0x0002e2000c1e1500 */
[----:B------:R-:W-:-:S03]  /*70e0*/  IMAD.WIDE R14, R125, 0x2, R224 ;  /* 0x000000027d0e7825 */ /* 0x000fc600078e02e0 */
[----:B------:R-:W3:Y:S01]  /*70f0*/  LDG.E.U16 R25, desc[UR28][R12.64] ;  /* 0x0000001c0c197981 */ /* 0x000ee2000c1e1500 */
[----:B0-----:R-:W-:-:S03]  /*7100*/  IMAD.WIDE R18, R125, 0x2, R42 ;  /* 0x000000027d127825 */ /* 0x001fc600078e022a */
[----:B------:R-:W3:Y:S01]  /*7110*/  LDG.E.U16 R15, desc[UR28][R14.64] ;  /* 0x0000001c0e0f7981 */ /* 0x000ee2000c1e1500 */
[----:B-1----:R-:W-:-:S03]  /*7120*/  IMAD.WIDE R10, R125, 0x2, R246 ;  /* 0x000000027d0a7825 */ /* 0x002fc600078e02f6 */
[----:B------:R-:W3:Y:S01]  /*7130*/  LDG.E.U16 R26, desc[UR28][R16.64] ;  /* 0x0000001c101a7981 */ /* 0x000ee2000c1e1500 */
[----:B--2---:R-:W-:-:S05]  /*7140*/  IMAD.WIDE R20, R125, 0x2, R20 ;  /* 0x000000027d147825 */ /* 0x004fca00078e0214 */
[----:B------:R0:W2:Y:S02]  /*7150*/  LDG.E.U16 R28, desc[UR28][R20.64] ;  /* 0x0000001c141c7981 */ /* 0x0000a4000c1e1500 */
[C---:B0-----:R-:W-:Y:S02]  /*7160*/  IMAD.WIDE R20, R125.reuse, 0x2, R44 ;  /* 0x000000027d147825 */ /* 0x041fe400078e022c */
[----:B------:R-:W2:Y:S02]  /*7170*/  LDL.64 R44, [R1+0x100] ;  /* 0x00010000012c7983 */ /* 0x000ea40000100a00 */
[C---:B-----5:R-:W-:Y:S02]  /*7180*/  IMAD.WIDE R12, R125.reuse, 0x2, R22 ;  /* 0x000000027d0c7825 */ /* 0x060fe400078e0216 */
[----:B------:R-:W5:Y:S02]  /*7190*/  LDG.E.U16 R22, desc[UR28][R18.64] ;  /* 0x0000001c12167981 */ /* 0x000f64000c1e1500 */
[----:B------:R-:W-:-:S02]  /*71a0*/  IMAD.WIDE R16, R125, 0x2, R40 ;  /* 0x000000027d107825 */ /* 0x000fc400078e0228 */
[----:B------:R-:W4:Y:S04]  /*71b0*/  LDG.E.U16 R23, desc[UR28][R20.64] ;  /* 0x0000001c14177981 */ /* 0x000f28000c1e1500 */
[----:B------:R0:W4:Y:S01]  /*71c0*/  LDG.E.U16 R19, desc[UR28][R10.64] ;  /* 0x0000001c0a137981 */ /* 0x000122000c1e1500 */
[----:B------:R-:W-:-:S03]  /*71d0*/  IMAD.WIDE R6, R125, 0x2, R6 ;  /* 0x000000027d067825 */ /* 0x000fc600078e0206 */
[----:B------:R1:W4:Y:S01]  /*71e0*/  LDG.E.U16 R21, desc[UR28][R16.64] ;  /* 0x0000001c10157981 */ /* 0x000322000c1e1500 */
[----:B------:R-:W-:-:S03]  /*71f0*/  IMAD.WIDE R40, R125, 0x2, R230 ;  /* 0x000000027d287825 */ /* 0x000fc600078e02e6 */
[----:B------:R1:W4:Y:S01]  /*7200*/  LDG.E.U16 R20, desc[UR28][R12.64] ;  /* 0x0000001c0c147981 */ /* 0x000322000c1e1500 */
[----:B0-----:R-:W-:-:S03]  /*7210*/  IMAD.WIDE R10, R125, 0x2, R202 ;  /* 0x000000027d0a7825 */ /* 0x001fc600078e02ca */
[----:B------:R-:W4:Y:S04]  /*7220*/  LDG.E.U16 R6, desc[UR28][R6.64] ;  /* 0x0000001c06067981 */ /* 0x000f28000c1e1500 */
[----:B------:R0:W4:Y:S01]  /*7230*/  LDG.E.U16 R14, desc[UR28][R10.64] ;  /* 0x0000001c0a0e7981 */ /* 0x000122000c1e1500 */
[----:B-1----:R-:W-:-:S04]  /*7240*/  IMAD.WIDE R16, R125, 0x2, R222 ;  /* 0x000000027d107825 */ /* 0x002fc800078e02de */
[C---:B------:R-:W-:Y:S01]  /*7250*/  IMAD.WIDE R12, R125.reuse, 0x2, R210 ;  /* 0x000000027d0c7825 */ /* 0x040fe200078e02d2 */
[----:B------:R1:W4:Y:S03]  /*7260*/  LDG.E.U16 R7, desc[UR28][R40.64] ;  /* 0x0000001c28077981 */ /* 0x000326000c1e1500 */
[C---:B0-----:R-:W-:Y:S01]  /*7270*/  IMAD.WIDE R10, R125.reuse, 0x2, R62 ;  /* 0x000000027d0a7825 */ /* 0x041fe200078e023e */
[----:B------:R-:W4:Y:S04]  /*7280*/  LDG.E.U16 R17, desc[UR28][R16.64] ;  /* 0x0000001c10117981 */ /* 0x000f28000c1e1500 */
[----:B------:R-:W4:Y:S01]  /*7290*/  LDL.64 R62, [R1+0x118] ;  /* 0x00011800013e7983 */ /* 0x000f220000100a00 */
[----:B------:R-:W-:-:S03]  /*72a0*/  IMAD.WIDE R8, R125, 0x2, R8 ;  /* 0x000000027d087825 */ /* 0x000fc600078e0208 */
[----:B------:R-:W5:Y:S01]  /*72b0*/  LDG.E.U16 R11, desc[UR28][R10.64] ;  /* 0x0000001c0a0b7981 */ /* 0x000f62000c1e1500 */
[----:B------:R-:W-:-:S03]  /*72c0*/  IMAD.WIDE R42, R125, 0x2, R238 ;  /* 0x000000027d2a7825 */ /* 0x000fc600078e02ee */
[----:B------:R0:W5:Y:S01]  /*72d0*/  LDG.E.U16 R16, desc[UR28][R12.64] ;  /* 0x0000001c0c107981 */ /* 0x000162000c1e1500 */
[----:B-1----:R-:W-:-:S03]  /*72e0*/  IMAD.WIDE R40, R125, 0x2, R58 ;  /* 0x000000027d287825 */ /* 0x002fc600078e023a */
[----:B------:R1:W5:Y:S04]  /*72f0*/  LDG.E.U16 R18, desc[UR28][R42.64] ;  /* 0x0000001c2a127981 */ /* 0x000368000c1e1500 */
[----:B------:R-:W5:Y:S01]  /*7300*/  LDG.E.U16 R8, desc[UR28][R8.64] ;  /* 0x0000001c08087981 */ /* 0x000f62000c1e1500 */
[----:B0-----:R-:W-:-:S03]  /*7310*/  IMAD.WIDE R12, R125, 0x2, R64 ;  /* 0x000000027d0c7825 */ /* 0x001fc600078e0240 */
[----:B------:R-:W5:Y:S01]  /*7320*/  LDL.64 R64, [R1+0x38] ;  /* 0x0000380001407983 */ /* 0x000f620000100a00 */
[----:B-1----:R-:W-:-:S03]  /*7330*/  IMAD.WIDE R42, R125, 0x2, R60 ;  /* 0x000000027d2a7825 */ /* 0x002fc600078e023c */
[----:B------:R-:W5:Y:S04]  /*7340*/  LDG.E.U16 R13, desc[UR28][R12.64] ;  /* 0x0000001c0c0d7981 */ /* 0x000f68000c1e1500 */
[----:B------:R0:W5:Y:S01]  /*7350*/  LDG.E.U16 R9, desc[UR28][R40.64] ;  /* 0x0000001c28097981 */ /* 0x000162000c1e1500 */
[----:B---3--:R-:W-:-:S03]  /*7360*/  IMAD.WIDE R46, R125, 0x2, R46 ;  /* 0x000000027d2e7825 */ /* 0x008fc600078e022e */
[----:B------:R1:W3:Y:S01]  /*7370*/  LDG.E.U16 R10, desc[UR28][R42.64] ;  /* 0x0000001c2a0a7981 */ /* 0x0002e2000c1e1500 */
[----:B------:R-:W-:-:S03]  /*7380*/  IMAD.WIDE R48, R125, 0x2, R48 ;  /* 0x000000027d307825 */ /* 0x000fc600078e0230 */
[----:B------:R-:W3:Y:S01]  /*7390*/  LDL.64 R60, [R1+0x58] ;  /* 0x00005800013c7983 */ /* 0x000ee20000100a00 */
[----:B0-----:R-:W-:-:S04]  /*73a0*/  IMAD.WIDE R40, R125, 0x2, R56 ;  /* 0x000000027d287825 */ /* 0x001fc800078e0238 */
[C---:B-1----:R-:W-:Y:S01]  /*73b0*/  IMAD.WIDE R42, R125.reuse, 0x2, R54 ;  /* 0x000000027d2a7825 */ /* 0x042fe200078e0236 */
[----:B------:R0:W3:Y:S04]  /*73c0*/  LDG.E.U16 R51, desc[UR28][R40.64] ;  /* 0x0000001c28337981 */ /* 0x0000e8000c1e1500 */
[----:B------:R1:W3:Y:S04]  /*73d0*/  LDG.E.U16 R54, desc[UR28][R46.64] ;  /* 0x0000001c2e367981 */ /* 0x0002e8000c1e1500 */
[----:B------:R1:W3:Y:S01]  /*73e0*/  LDG.E.U16 R55, desc[UR28][R48.64] ;  /* 0x0000001c30377981 */ /* 0x0002e2000c1e1500 */
[----:B0-----:R-:W-:-:S04]  /*73f0*/  IMAD.WIDE R40, R125, 0x2, R244 ;  /* 0x000000027d287825 */ /* 0x001fc800078e02f4 */
[C---:B-1----:R-:W-:Y:S01]  /*7400*/  IMAD.WIDE R46, R125.reuse, 0x2, R216 ;  /* 0x000000027d2e7825 */ /* 0x042fe200078e02d8 */
[----:B------:R0:W3:Y:S03]  /*7410*/  LDG.E.U16 R56, desc[UR28][R40.64] ;  /* 0x0000001c28387981 */ /* 0x0000e6000c1e1500 */
[C---:B------:R-:W-:Y:S02]  /*7420*/  IMAD.WIDE R48, R125.reuse, 0x2, R208 ;  /* 0x000000027d307825 */ /* 0x040fe400078e02d0 */
[----:B------:R-:W3:Y:S04]  /*7430*/  LDG.E.U16 R46, desc[UR28][R46.64] ;  /* 0x0000001c2e2e7981 */ /* 0x000ee8000c1e1500 */
[----:B------:R-:W3:Y:S01]  /*7440*/  LDG.E.U16 R48, desc[UR28][R48.64] ;  /* 0x0000001c30307981 */ /* 0x000ee2000c1e1500 */
[----:B0-----:R-:W-:-:S05]  /*7450*/  IMAD.WIDE R40, R125, 0x2, R200 ;  /* 0x000000027d287825 */ /* 0x001fca00078e02c8 */
[----:B------:R-:W3:Y:S04]  /*7460*/  LDG.E.U16 R47, desc[UR28][R40.64] ;  /* 0x0000001c282f7981 */ /* 0x000ee8000c1e1500 */
[----:B------:R-:W3:Y:S01]  /*7470*/  LDL.64 R40, [R1+0xd8] ;  /* 0x0000d80001287983 */ /* 0x000ee20000100a00 */
[----:B--2---:R-:W-:-:S05]  /*7480*/  IMAD.WIDE R44, R125, 0x2, R44 ;  /* 0x000000027d2c7825 */ /* 0x004fca00078e022c */
[----:B------:R0:W2:Y:S02]  /*7490*/  LDG.E.U16 R12, desc[UR28][R44.64] ;  /* 0x0000001c2c0c7981 */ /* 0x0000a4000c1e1500 */
[C---:B0-----:R-:W-:Y:S02]  /*74a0*/  IMAD.WIDE R44, R125.reuse, 0x2, R52 ;  /* 0x000000027d2c7825 */ /* 0x041fe400078e0234 */
[----:B------:R0:W2:Y:S04]  /*74b0*/  LDG.E.U16 R52, desc[UR28][R42.64] ;  /* 0x0000001c2a347981 */ /* 0x0000a8000c1e1500 */
[----:B------:R1:W2:Y:S01]  /*74c0*/  LDG.E.U16 R53, desc[UR28][R44.64] ;  /* 0x0000001c2c357981 */ /* 0x0002a2000c1e1500 */
[----:B0-----:R-:W-:-:S04]  /*74d0*/  IMAD.WIDE R42, R125, 0x2, R236 ;  /* 0x000000027d2a7825 */ /* 0x001fc800078e02ec */
[C---:B-1----:R-:W-:Y:S01]  /*74e0*/  IMAD.WIDE R44, R125.reuse, 0x2, R228 ;  /* 0x000000027d2c7825 */ /* 0x042fe200078e02e4 */
[----:B------:R4:W2:Y:S04]  /*74f0*/  LDG.E.U16 R57, desc[UR28][R42.64] ;  /* 0x0000001c2a397981 */ /* 0x0008a8000c1e1500 */
[----:B------:R0:W2:Y:S04]  /*7500*/  LDG.E.U16 R58, desc[UR28][R44.64] ;  /* 0x0000001c2c3a7981 */ /* 0x0000a8000c1e1500 */
[----:B------:R-:W0:Y:S01]  /*7510*/  LDL.64 R44, [R1+0xf8] ;  /* 0x0000f800012c7983 */ /* 0x000e220000100a00 */
[----:B----4-:R-:W-:-:S03]  /*7520*/  IMAD.WIDE R42, R125, 0x2, R62 ;  /* 0x000000027d2a7825 */ /* 0x010fc600078e023e */
[----:B------:R-:W4:Y:S04]  /*7530*/  LDL.64 R62, [R1+0x18] ;  /* 0x00001800013e7983 */ /* 0x000f280000100a00 */
[----:B------:R1:W2:Y:S04]  /*7540*/  LDG.E.U16 R49, desc[UR28][R42.64] ;  /* 0x0000001c2a317981 */ /* 0x0002a8000c1e1500 */
[----:B------:R-:W1:Y:S01]  /*7550*/  LDL.64 R42, [R1+0xb8] ;  /* 0x0000b800012a7983 */ /* 0x000e620000100a00 */
[----:B---3--:R-:W-:-:S04]  /*7560*/  IMAD.WIDE R40, R125, 0x2, R40 ;  /* 0x000000027d287825 */ /* 0x008fc800078e0228 */
[----:B0-----:R-:W-:-:S06]  /*7570*/  IMAD.WIDE R44, R125, 0x2, R44 ;  /* 0x000000027d2c7825 */ /* 0x001fcc00078e022c */
[----:B------:R-:W3:Y:S04]  /*7580*/  LDG.E.U16 R44, desc[UR28][R44.64] ;  /* 0x0000001c2c2c7981 */ /* 0x000ee8000c1e1500 */
[----:B------:R0:W2:Y:S01]  /*7590*/  LDG.E.U16 R45, desc[UR28][R40.64] ;  /* 0x0000001c282d7981 */ /* 0x0000a2000c1e1500 */
[----:B-1----:R-:W-:-:S04]  /*75a0*/  IMAD.WIDE R42, R125, 0x2, R42 ;  /* 0x000000027d2a7825 */ /* 0x002fc800078e022a */
[C---:B0-----:R-:W-:Y:S02]  /*75b0*/  IMAD.WIDE R40, R125.reuse, 0x2, R220 ;  /* 0x000000027d287825 */ /* 0x041fe400078e02dc */
[----:B------:R-:W2:Y:S04]  /*75c0*/  LDG.E.U16 R42, desc[UR28][R42.64] ;  /* 0x0000001c2a2a7981 */ /* 0x000ea8000c1e1500 */
[----:B------:R0:W2:Y:S02]  /*75d0*/  LDG.E.U16 R43, desc[UR28][R40.64] ;  /* 0x0000001c282b7981 */ /* 0x0000a4000c1e1500 */
[----:B0-----:R-:W-:-:S05]  /*75e0*/  IMAD.WIDE R40, R125, 0x2, R66 ;  /* 0x000000027d287825 */ /* 0x001fca00078e0242 */
[----:B------:R0:W2:Y:S02]  /*75f0*/  LDG.E.U16 R59, desc[UR28][R40.64] ;  /* 0x0000001c283b7981 */ /* 0x0000a4000c1e1500 */
[----:B0-----:R-:W-:-:S05]  /*7600*/  IMAD.WIDE R40, R125, 0x2, R60 ;  /* 0x000000027d287825 */ /* 0x001fca00078e023c */
[----:B------:R5:W2:Y:S02]  /*7610*/  LDG.E.U16 R60, desc[UR28][R40.64] ;  /* 0x0000001c283c7981 */ /* 0x000aa4000c1e1500 */
[----:B-----5:R-:W-:-:S05]  /*7620*/  IMAD.WIDE R40, R125, 0x2, R64 ;  /* 0x000000027d287825 */ /* 0x020fca00078e0240 */
[----:B------:R4:W5:Y:S02]  /*7630*/  LDG.E.U16 R61, desc[UR28][R40.64] ;  /* 0x0000001c283d7981 */ /* 0x000964000c1e1500 */
[----:B----4-:R-:W-:-:S05]  /*7640*/  IMAD.WIDE R40, R125, 0x2, R62 ;  /* 0x000000027d287825 */ /* 0x010fca00078e023e */
[----:B------:R0:W4:Y:S02]  /*7650*/  LDG.E.U16 R62, desc[UR28][R40.64] ;  /* 0x0000001c283e7981 */ /* 0x000124000c1e1500 */
[----:B0-----:R-:W-:-:S05]  /*7660*/  IMAD.WIDE R40, R125, 0x2, R250 ;  /* 0x000000027d287825 */ /* 0x001fca00078e02fa */
[----:B------:R0:W3:Y:S02]  /*7670*/  LDG.E.U16 R63, desc[UR28][R40.64] ;  /* 0x0000001c283f7981 */ /* 0x0000e4000c1e1500 */
[----:B0-----:R-:W-:-:S05]  /*7680*/  IMAD.WIDE R40, R125, 0x2, R242 ;  /* 0x000000027d287825 */ /* 0x001fca00078e02f2 */
[----:B------:R0:W3:Y:S02]  /*7690*/  LDG.E.U16 R64, desc[UR28][R40.64] ;  /* 0x0000001c28407981 */ /* 0x0000e4000c1e1500 */
[----:B0-----:R-:W-:-:S05]  /*76a0*/  IMAD.WIDE R40, R125, 0x2, R234 ;  /* 0x000000027d287825 */ /* 0x001fca00078e02ea */
[----:B------:R0:W3:Y:S02]  /*76b0*/  LDG.E.U16 R65, desc[UR28][R40.64] ;  /* 0x0000001c28417981 */ /* 0x0000e4000c1e1500 */
[----:B0-----:R-:W-:-:S05]  /*76c0*/  IMAD.WIDE R40, R125, 0x2, R226 ;  /* 0x000000027d287825 */ /* 0x001fca00078e02e2 */
[----:B------:R0:W4:Y:S02]  /*76d0*/  LDG.E.U16 R66, desc[UR28][R40.64] ;  /* 0x0000001c28427981 */ /* 0x000124000c1e1500 */
[----:B0-----:R-:W-:-:S05]  /*76e0*/  IMAD.WIDE R40, R125, 0x2, R214 ;  /* 0x000000027d287825 */ /* 0x001fca00078e02d6 */
[----:B------:R0:W4:Y:S02]  /*76f0*/  LDG.E.U16 R67, desc[UR28][R40.64] ;  /* 0x0000001c28437981 */ /* 0x000124000c1e1500 */
[----:B0-----:R-:W-:-:S05]  /*7700*/  IMAD.WIDE R40, R125, 0x2, R206 ;  /* 0x000000027d287825 */ /* 0x001fca00078e02ce */
[----:B------:R0:W4:Y:S02]  /*7710*/  LDG.E.U16 R124, desc[UR28][R40.64] ;  /* 0x0000001c287c7981 */ /* 0x000124000c1e1500 */
[----:B0-----:R-:W-:-:S06]  /*7720*/  IMAD.WIDE R40, R125, 0x2, R198 ;  /* 0x000000027d287825 */ /* 0x001fcc00078e02c6 */
[----:B------:R0:W4:Y:S01]  /*7730*/  LDG.E.U16 R40, desc[UR28][R40.64] ;  /* 0x0000001c28287981 */ /* 0x000122000c1e1500 */
[----:B------:R-:W0:Y:S01]  /*7740*/  S2R R221, SR_TID.X ;  /* 0x0000000000dd7919 */ /* 0x000e220000002100 */
[----:B------:R-:W-:Y:S02]  /*7750*/  UMOV UR8, 0x1 ;  /* 0x0000000100087882 */ /* 0x000fe40000000000 */
[----:B------:R-:W-:-:S04]  /*7760*/  @!UP0 UIADD3 UR8, UPT, UPT, -UR8, 0x100000, URZ ;  /* 0x0010000008088890 */ /* 0x000fc8000fffe1ff */
[----:B------:R-:W-:Y:S02]  /*7770*/  @!UP0 USHF.L.U32 UR9, UR8, 0xb, URZ ;  /* 0x0000000b08098899 */ /* 0x000fe400080006ff */
[----:B------:R-:W-:Y:S01]  /*7780*/  @!UP0 USHF.L.U32 UR8, UR8, 0x1, URZ ;  /* 0x0000000108088899 */ /* 0x000fe200080006ff */
[----:B------:R-:W-:Y:S01]  /*7790*/  VOTEU.ALL UP2, P1 ;  /* 0x0000000000ff7886 */ /* 0x000fe20000840000 */
[----:B0-----:R-:W-:Y:S02]  /*77a0*/  LOP3.LUT R41, R221, 0x3f, RZ, 0xc0, !PT ;  /* 0x0000003fdd297812 */ /* 0x001fe400078ec0ff */
[----:B------:R-:W-:-:S03]  /*77b0*/  SHF.R.S32.HI R220, RZ, 0x6, R221 ;  /* 0x00000006ffdc7819 */ /* 0x000fc600000114dd */
[----:B------:R-:W-:Y:S01]  /*77c0*/  IMAD.SHL.U32 R41, R41, 0x2, RZ ;  /* 0x0000000229297824 */ /* 0x000fe200078e00ff */
[----:B------:R-:W-:-:S04]  /*77d0*/  SGXT R220, R220, 0x1 ;  /* 0x00000001dcdc781a */ /* 0x000fc80000000200 */
[----:B------:R-:W-:-:S05]  /*77e0*/  LOP3.LUT R41, R41, 0x90, R220, 0x78, !PT ;  /* 0x0000009029297812 */ /* 0x000fca00078e78dc */
[----:B------:R0:W-:Y:S04]  /*77f0*/  STS.U16 [R41+UR14+0x4400], R4 ;  /* 0x0044000429007988 */ /* 0x0001e8000800040e */
[----:B------:R1:W-:Y:S04]  /*7800*/  STS.U16 [R41+UR14+0x4800], R5 ;  /* 0x0048000529007988 */ /* 0x0003e8000800040e */
[----:B------:R-:W-:Y:S01]  /*7810*/  STS.U16 [R41+UR14+0x4000], R8 ;  /* 0x0040000829007988 */ /* 0x000fe2000800040e */
[----:B0-----:R-:W-:-:S03]  /*7820*/  LOP3.LUT R4, R41, 0x20, RZ, 0x3c, !PT ;  /* 0x0000002029047812 */ /* 0x001fc600078e3cff */
[----:B------:R-:W-:Y:S01]  /*7830*/  STS.U16 [R41+UR14+0x4c00], R6 ;  /* 0x004c000629007988 */ /* 0x000fe2000800040e */
[----:B-1----:R-:W-:-:S03]  /*7840*/  LOP3.LUT R5, R41, 0x40, RZ, 0x3c, !PT ;  /* 0x0000004029057812 */ /* 0x002fc600078e3cff */
        /* <DEDUP_REMOVED lines=12> */
[----:B------:R1:W-:Y:S01]  /*7910*/  STS.U16 [R4+UR14+0x4100], R29 ;  /* 0x0041001d04007988 */ /* 0x0003e2000800040e */
[----:B0-----:R-:W-:-:S03]  /*7920*/  LOP3.LUT R41, R41, 0x60, RZ, 0x3c, !PT ;  /* 0x0000006029297812 */ /* 0x001fc600078e3cff */
        /* <DEDUP_REMOVED lines=16> */
[----:B--2---:R1:W-:Y:S04]  /*7a30*/  STS.U16 [R5+UR14+0x4600], R12 ;  /* 0x0046000c05007988 */ /* 0x0043e8000800040e */
        /* <DEDUP_REMOVED lines=15> */
[----:B---3--:R1:W-:Y:S04]  /*7b30*/  STS.U16 [R41+UR14+0x4700], R44 ;  /* 0x0047002c29007988 */ /* 0x0083e8000800040e */
[----:B------:R1:W-:Y:S04]  /*7b40*/  STS.U16 [R41+UR14+0x4b00], R45 ;  /* 0x004b002d29007988 */ /* 0x0003e8000800040e */
[----:B------:R1:W-:Y:S04]  /*7b50*/  STS.U16 [R41+UR14+0x4f00], R42 ;  /* 0x004f002a29007988 */ /* 0x0003e8000800040e */
[----:B------:R1:W-:Y:S04]  /*7b60*/  STS.U16 [R41+UR14+0x5300], R43 ;  /* 0x0053002b29007988 */ /* 0x0003e8000800040e */
[----:B------:R1:W-:Y:S04]  /*7b70*/  STS.U16 [R41+UR14+0x5700], R59 ;  /* 0x0057003b29007988 */ /* 0x0003e8000800040e */
[----:B------:R1:W-:Y:S04]  /*7b80*/  STS.U16 [R41+UR14+0x5b00], R60 ;  /* 0x005b003c29007988 */ /* 0x0003e8000800040e */
[----:B-----5:R1:W-:Y:S04]  /*7b90*/  STS.U16 [R41+UR14+0x5f00], R61 ;  /* 0x005f003d29007988 */ /* 0x0203e8000800040e */
[----:B----4-:R1:W-:Y:S04]  /*7ba0*/  STS.U16 [R41+UR14+0x6300], R62 ;  /* 0x0063003e29007988 */ /* 0x0103e8000800040e */
[----:B------:R1:W-:Y:S04]  /*7bb0*/  STS.U16 [R41+UR14+0x6700], R63 ;  /* 0x0067003f29007988 */ /* 0x0003e8000800040e */
[----:B------:R1:W-:Y:S04]  /*7bc0*/  STS.U16 [R41+UR14+0x6b00], R64 ;  /* 0x006b004029007988 */ /* 0x0003e8000800040e */
[----:B------:R1:W-:Y:S04]  /*7bd0*/  STS.U16 [R41+UR14+0x6f00], R65 ;  /* 0x006f004129007988 */ /* 0x0003e8000800040e */
[----:B------:R1:W-:Y:S04]  /*7be0*/  STS.U16 [R41+UR14+0x7300], R66 ;  /* 0x0073004229007988 */ /* 0x0003e8000800040e */
[----:B------:R1:W-:Y:S04]  /*7bf0*/  STS.U16 [R41+UR14+0x7700], R67 ;  /* 0x0077004329007988 */ /* 0x0003e8000800040e */
[----:B------:R1:W-:Y:S04]  /*7c00*/  STS.U16 [R41+UR14+0x7b00], R124 ;  /* 0x007b007c29007988 */ /* 0x0003e8000800040e */
[----:B------:R1:W-:Y:S01]  /*7c10*/  STS.U16 [R41+UR14+0x7f00], R40 ;  /* 0x007f002829007988 */ /* 0x0003e2000800040e */
[----:B------:R0:W-:Y:S06]  /*7c20*/  MEMBAR.ALL.CTA ;  /* 0x0000000000007992 */ /* 0x0001ec0000008000 */
[----:B0-----:R-:W-:Y:S04]  /*7c30*/  FENCE.VIEW.ASYNC.S ;  /* 0x00000000000073c6 */ /* 0x001fe80000000000 */
[----:B------:R-:W0:Y:S02]  /*7c40*/  FENCE.VIEW.ASYNC.S ;  /* 0x00000000000073c6 */ /* 0x000e240000000000 */
[----:B0-----:R1:W0:Y:S02]  /*7c50*/  @!UP2 SYNCS.EXCH.64 URZ, [UR14+0xe010], UR8 ;  /* 0x00e010080effa5b2 */ /* 0x0012240008000100 */
[----:B0-----:R-:W-:Y:S06]  /*7c60*/  BAR.SYNC.DEFER_BLOCKING 0x0 ;  /* 0x0000000000007b1d */ /* 0x001fec0000010000 */
[----:B-1----:R-:W-:Y:S05]  /*7c70*/  BRA.U UP1, `(.L_x_13) ;  /* 0x0000000101507547 */ /* 0x002fea000b800000 */
[----:B------:R-:W-:Y:S01]  /*7c80*/  UIADD3 UR8, UPT, UPT, UR14, 0xe010, URZ ;  /* 0x0000e0100e087890 */ /* 0x000fe2000fffe0ff */
[----:B------:R-:W-:Y:S01]  /*7c90*/  UMOV UR52, UR26 ;  /* 0x0000001a00347c82 */ /* 0x000fe20008000000 */
[----:B------:R-:W-:Y:S01]  /*7ca0*/  UMOV UR53, 0x40004040 ;  /* 0x4000404000357882 */ /* 0x000fe20000000000 */
[----:B------:R-:W-:Y:S01]  /*7cb0*/  UMOV UR25, 0x40004040 ;  /* 0x4000404000197882 */ /* 0x000fe20000000000 */
[----:B------:R-:W-:Y:S01]  /*7cc0*/  UMOV UR54, 0x0 ;  /* 0x0000000000367882 */ /* 0x000fe20000000000 */
[----:B------:R-:W-:Y:S01]  /*7cd0*/  UMOV UR55, 0x4208490 ;  /* 0x0420849000377882 */ /* 0x000fe20000000000 */
[----:B------:R-:W-:Y:S01]  /*7ce0*/  UMOV UR56, 0x0 ;  /* 0x0000000000387882 */ /* 0x000fe20000000000 */
[----:B------:R-:W-:Y:S01]  /*7cf0*/  UMOV UR57, 0x4208490 ;  /* 0x0420849000397882 */ /* 0x000fe20000000000 */
[----:B------:R-:W-:Y:S01]  /*7d00*/  UMOV UR58, 0x0 ;  /* 0x00000000003a7882 */ /* 0x000fe20000000000 */
[----:B------:R-:W-:Y:S01]  /*7d10*/  UMOV UR59, 0x4208490 ;  /* 0x04208490003b7882 */ /* 0x000fe20000000000 */
[----:B------:R0:W-:Y:S01]  /*7d20*/  UTCHMMA gdesc[UR52], gdesc[UR24], tmem[UR10], tmem[UR54], idesc[UR55], !UPT ;  /* 0x00ff3618340075ea */ /* 0x0001e2000f80000a */
[----:B------:R-:W-:Y:S01]  /*7d30*/  UMOV UR9, URZ ;  /* 0x000000ff00097c82 */ /* 0x000fe20008000000 */
        /* <DEDUP_REMOVED lines=8> */
.L_x_13:
[----:B------:R-:W1:Y:S02]  /*7dc0*/  SYNCS.PHASECHK.TRANS64.TRYWAIT P2, [UR14+0xe010], RZ ;  /* 0x00e010ffff0075a7 */ /* 0x000e64000804110e */
[----:B-1----:R-:W-:Y:S05]  /*7dd0*/  @!P2 BRA `(.L_x_14) ;  /* 0x000000440078a947 */ /* 0x002fea0003800000 */
.L_x_23:
[----:B------:R-:W-:Y:S01]  /*7de0*/  BAR.SYNC.DEFER_BLOCKING 0x0 ;  /* 0x0000000000007b1d */ /* 0x000fe20000010000 */
[----:B------:R-:W-:-:S05]  /*7df0*/  SHF.L.U32 R219, R219, 0x1f, RZ ;  /* 0x0000001fdbdb7819 */ /* 0x000fca00000006ff */
[----:B------:R-:W-:Y:S01]  /*7e00*/  LDTM.16dp32bit_t0_t15.x64 R4, tmem[UR12+0x100000] ;  /* 0x1000000c000479ee */ /* 0x000fe20008b00000 */
[----:B------:R-:W1:Y:S01]  /*7e10*/  LDTM.16dp32bit_t16_t31.x64 R4, tmem[UR12+0x100040] ;  /* 0x1000400c000479ee */ /* 0x000e620008b20000 */
[----:B------:R-:W2:Y:S01]  /*7e20*/  @!P1 SYNCS.CCTL.IV [UR14+0xe010] ;  /* 0x00e01000ff0099b1 */ /* 0x000ea2000800000e */
[----:B------:R-:W-:Y:S01]  /*7e30*/  NOP ;  /* 0x0000000000007918 */ /* 0x000fe20000000000 */
[----:B-1----:R-:W-:Y:S01]  /*7e40*/  FMUL R124, R4, UR66 ;  /* 0x00000042047c7c20 */ /* 0x002fe20008400000 */
[----:B------:R-:W-:Y:S01]  /*7e50*/  FMUL R220, R5, UR66 ;  /* 0x0000004205dc7c20 */ /* 0x000fe20008400000 */
[----:B------:R-:W-:Y:S01]  /*7e60*/  FMUL R221, R6, UR66 ;  /* 0x0000004206dd7c20 */ /* 0x000fe20008400000 */
[----:B--2---:R-:W1:Y:S04]  /*7e70*/  SYNCS.PHASECHK.TRANS64.TRYWAIT P2, [UR11], R219 ;  /* 0x000000dbff0075a7 */ /* 0x004e68000804110b */
[----:B------:R-:W-:Y:S01]  /*7e80*/  FMNMX3 R124, R124, R220, R221, !PT ;  /* 0x000000dc7c7c7276 */ /* 0x000fe200078000dd */
[----:B------:R-:W-:Y:S01]  /*7e90*/  FMUL R220, R7, UR66 ;  /* 0x0000004207dc7c20 */ /* 0x000fe20008400000 */
[----:B------:R-:W-:-:S05]  /*7ea0*/  FMUL R221, R8, UR66 ;  /* 0x0000004208dd7c20 */ /* 0x000fca0008400000 */
        /* <DEDUP_REMOVED lines=88> */
[----:B------:R-:W-:-:S05]  /*8430*/  FMUL R220, R67, UR66 ;  /* 0x0000004243dc7c20 */ /* 0x000fca0008400000 */
[----:B------:R-:W-:-:S05]  /*8440*/  FMNMX R124, R220, R124, !PT ;  /* 0x0000007cdc7c7209 */ /* 0x000fca0007800000 */
[----:B------:R-:W2:Y:S02]  /*8450*/  SHFL.BFLY PT, R220, R124, 0x10, 0x1f ;  /* 0x0e001f007cdc7f89 */ /* 0x000ea400000e0000 */
[----:B--2---:R-:W-:-:S05]  /*8460*/  FMNMX3 R124, R124, R220, R218, !PT ;  /* 0x000000dc7c7c7276 */ /* 0x004fca00078000da */
[--C-:B------:R-:W-:Y:S01]  /*8470*/  FFMA R4, R4, UR66, -R124.reuse ;  /* 0x0000004204047c23 */ /* 0x100fe2000800087c */
[--C-:B------:R-:W-:Y:S01]  /*8480*/  FFMA R5, R5, UR66, -R124.reuse ;  /* 0x0000004205057c23 */ /* 0x100fe2000800087c */
[--C-:B------:R-:W-:Y:S01]  /*8490*/  FFMA R6, R6, UR66, -R124.reuse ;  /* 0x0000004206067c23 */ /* 0x100fe2000800087c */
[--C-:B------:R-:W-:Y:S01]  /*84a0*/  FFMA R220, R7, UR66, -R124.reuse ;  /* 0x0000004207dc7c23 */ /* 0x100fe2000800087c */
[----:B------:R-:W-:Y:S01]  /*84b0*/  FMUL R4, R4, 1.4426950216293334961 ;  /* 0x3fb8aa3b04047820 */ /* 0x000fe20000400000 */
[----:B------:R-:W-:Y:S01]  /*84c0*/  FMUL R5, R5, 1.4426950216293334961 ;  /* 0x3fb8aa3b05057820 */ /* 0x000fe20000400000 */
[----:B------:R-:W-:Y:S01]  /*84d0*/  FMUL R6, R6, 1.4426950216293334961 ;  /* 0x3fb8aa3b06067820 */ /* 0x000fe20000400000 */
[--C-:B------:R-:W-:Y:S01]  /*84e0*/  FFMA R8, R8, UR66, -R124.reuse ;  /* 0x0000004208087c23 */ /* 0x100fe2000800087c */
[--C-:B------:R-:W-:Y:S01]  /*84f0*/  FFMA R10, R10, UR66, -R124.reuse ;  /* 0x000000420a0a7c23 */ /* 0x100fe2000800087c */
[--C-:B------:R-:W-:Y:S01]  /*8500*/  FFMA R12, R12, UR66, -R124.reuse ;  /* 0x000000420c0c7c23 */ /* 0x100fe2000800087c */
[----:B------:R-:W-:Y:S01]  /*8510*/  MUFU.EX2 R4, R4 ;  /* 0x0000000400047308 */ /* 0x000fe20000000800 */
[--C-:B------:R-:W-:Y:S01]  /*8520*/  FFMA R14, R14, UR66, -R124.reuse ;  /* 0x000000420e0e7c23 */ /* 0x100fe2000800087c */
[----:B------:R-:W-:Y:S01]  /*8530*/  FMUL R220, R220, 1.4426950216293334961 ;  /* 0x3fb8aa3bdcdc7820 */ /* 0x000fe20000400000 */
[--C-:B------:R-:W-:Y:S01]  /*8540*/  FFMA R16, R16, UR66, -R124.reuse ;  /* 0x0000004210107c23 */ /* 0x100fe2000800087c */
[--C-:B------:R-:W-:Y:S01]  /*8550*/  FFMA R18, R18, UR66, -R124.reuse ;  /* 0x0000004212127c23 */ /* 0x100fe2000800087c */
[--C-:B------:R-:W-:Y:S01]  /*8560*/  FFMA R20, R20, UR66, -R124.reuse ;  /* 0x0000004214147c23 */ /* 0x100fe2000800087c */
[--C-:B------:R-:W-:Y:S01]  /*8570*/  FFMA R22, R22, UR66, -R124.reuse ;  /* 0x0000004216167c23 */ /* 0x100fe2000800087c */
[--C-:B------:R-:W-:Y:S01]  /*8580*/  FFMA R9, R9, UR66, -R124.reuse ;  /* 0x0000004209097c23 */ /* 0x100fe2000800087c */
[----:B------:R-:W2:Y:S01]  /*8590*/  MUFU.EX2 R5, R5 ;  /* 0x0000000500057308 */ /* 0x000ea20000000800 */
[--C-:B------:R-:W-:Y:S01]  /*85a0*/  FFMA R24, R24, UR66, -R124.reuse ;  /* 0x0000004218187c23 */ /* 0x100fe2000800087c */
[--C-:B------:R-:W-:Y:S01]  /*85b0*/  FFMA R26, R26, UR66, -R124.reuse ;  /* 0x000000421a1a7c23 */ /* 0x100fe2000800087c */
[--C-:B------:R-:W-:Y:S01]  /*85c0*/  FFMA R28, R28, UR66, -R124.reuse ;  /* 0x000000421c1c7c23 */ /* 0x100fe2000800087c */
[--C-:B------:R-:W-:Y:S01]  /*85d0*/  FFMA R30, R30, UR66, -R124.reuse ;  /* 0x000000421e1e7c23 */ /* 0x100fe2000800087c */
[----:B------:R-:W-:Y:S01]  /*85e0*/  FMUL R9, R9, 1.4426950216293334961 ;  /* 0x3fb8aa3b09097820 */ /* 0x000fe20000400000 */
[--C-:B------:R-:W-:Y:S01]  /*85f0*/  FFMA R32, R32, UR66, -R124.reuse ;  /* 0x0000004220207c23 */ /* 0x100fe2000800087c */
[--C-:B------:R-:W-:Y:S01]  /*8600*/  FFMA R34, R34, UR66, -R124.reuse ;  /* 0x0000004222227c23 */ /* 0x100fe2000800087c */
[----:B------:R3:W4:Y:S01]  /*8610*/  MUFU.EX2 R7, R6 ;  /* 0x0000000600077308 */ /* 0x0007220000000800 */
[--C-:B------:R-:W-:Y:S01]  /*8620*/  FFMA R36, R36, UR66, -R124.reuse ;  /* 0x0000004224247c23 */ /* 0x100fe2000800087c */
[--C-:B------:R-:W-:Y:S01]  /*8630*/  FFMA R11, R11, UR66, -R124.reuse ;  /* 0x000000420b0b7c23 */ /* 0x100fe2000800087c */
[--C-:B------:R-:W-:Y:S01]  /*8640*/  FFMA R13, R13, UR66, -R124.reuse ;  /* 0x000000420d0d7c23 */ /* 0x100fe2000800087c */
[--C-:B------:R-:W-:Y:S01]  /*8650*/  FFMA R15, R15, UR66, -R124.reuse ;  /* 0x000000420f0f7c23 */ /* 0x100fe2000800087c */
[----:B------:R-:W-:Y:S01]  /*8660*/  FFMA R17, R17, UR66, -R124 ;  /* 0x0000004211117c23 */ /* 0x000fe2000800087c */
[----:B------:R-:W-:Y:S01]  /*8670*/  FMUL R11, R11, 1.4426950216293334961 ;  /* 0x3fb8aa3b0b0b7820 */ /* 0x000fe20000400000 */
[----:B------:R-:W-:Y:S01]  /*8680*/  FMUL R13, R13, 1.4426950216293334961 ;  /* 0x3fb8aa3b0d0d7820 */ /* 0x000fe20000400000 */
[----:B------:R-:W5:Y:S01]  /*8690*/  MUFU.EX2 R220, R220 ;  /* 0x000000dc00dc7308 */ /* 0x000f620000000800 */
[----:B---3--:R-:W-:Y:S01]  /*86a0*/  FMUL R6, R8, 1.4426950216293334961 ;  /* 0x3fb8aa3b08067820 */ /* 0x008fe20000400000 */
        /* <DEDUP_REMOVED lines=9> */
[----:B------:R-:W3:Y:S01]  /*8740*/  MUFU.EX2 R6, R6 ;  /* 0x0000000600067308 */ /* 0x000ee20000000800 */
[----:B------:R-:W-:Y:S01]  /*8750*/  FMUL R26, R28, 1.4426950216293334961 ;  /* 0x3fb8aa3b1c1a7820 */ /* 0x000fe20000400000 */
[----:B------:R-:W-:Y:S01]  /*8760*/  FMUL R28, R30, 1.4426950216293334961 ;  /* 0x3fb8aa3b1e1c7820 */ /* 0x000fe20000400000 */
[----:B------:R-:W-:Y:S01]  /*8770*/  FMUL R30, R32, 1.4426950216293334961 ;  /* 0x3fb8aa3b201e7820 */ /* 0x000fe20000400000 */
[----:B------:R-:W-:Y:S01]  /*8780*/  FMUL R32, R34, 1.4426950216293334961 ;  /* 0x3fb8aa3b22207820 */ /* 0x000fe20000400000 */
[----:B------:R-:W-:Y:S01]  /*8790*/  FMUL R34, R36, 1.4426950216293334961 ;  /* 0x3fb8aa3b24227820 */ /* 0x000fe20000400000 */
[----:B--2---:R-:W-:Y:S01]  /*87a0*/  FADD R36, R4, R5 ;  /* 0x0000000504247221 */ /* 0x004fe20000000000 */
[----:B------:R-:W-:Y:S01]  /*87b0*/  FMUL R15, R15, 1.4426950216293334961 ;  /* 0x3fb8aa3b0f0f7820 */ /* 0x000fe20000400000 */
[----:B------:R-:W2:Y:S01]  /*87c0*/  MUFU.EX2 R9, R9 ;  /* 0x0000000900097308 */ /* 0x000ea20000000800 */
[----:B------:R-:W-:Y:S01]  /*87d0*/  FMUL R17, R17, 1.4426950216293334961 ;  /* 0x3fb8aa3b11117820 */ /* 0x000fe20000400000 */
[----:B----4-:R-:W-:Y:S01]  /*87e0*/  FADD R36, R7, R36 ;  /* 0x0000002407247221 */ /* 0x010fe20000000000 */
[--C-:B------:R-:W-:Y:S01]  /*87f0*/  FFMA R19, R19, UR66, -R124.reuse ;  /* 0x0000004213137c23 */ /* 0x100fe2000800087c */
[--C-:B------:R-:W-:Y:S01]  /*8800*/  FFMA R21, R21, UR66, -R124.reuse ;  /* 0x0000004215157c23 */ /* 0x100fe2000800087c */
[----:B------:R-:W-:Y:S01]  /*8810*/  FFMA R23, R23, UR66, -R124 ;  /* 0x0000004217177c23 */ /* 0x000fe2000800087c */
[----:B-----5:R-:W-:Y:S01]  /*8820*/  FADD R36, R220, R36 ;  /* 0x00000024dc247221 */ /* 0x020fe20000000000 */
[----:B------:R-:W-:Y:S01]  /*8830*/  FMUL R19, R19, 1.4426950216293334961 ;  /* 0x3fb8aa3b13137820 */ /* 0x000fe20000400000 */
[----:B------:R-:W4:Y:S01]  /*8840*/  MUFU.EX2 R8, R8 ;  /* 0x0000000800087308 */ /* 0x000f220000000800 */
[----:B------:R-:W-:Y:S01]  /*8850*/  FMUL R21, R21, 1.4426950216293334961 ;  /* 0x3fb8aa3b15157820 */ /* 0x000fe20000400000 */
[----:B---3--:R-:W-:Y:S01]  /*8860*/  FADD R36, R6, R36 ;  /* 0x0000002406247221 */ /* 0x008fe20000000000 */
[----:B------:R-:W-:Y:S01]  /*8870*/  FMUL R23, R23, 1.4426950216293334961 ;  /* 0x3fb8aa3b17177820 */ /* 0x000fe20000400000 */
[--C-:B------:R-:W-:Y:S01]  /*8880*/  FFMA R25, R25, UR66, -R124.reuse ;  /* 0x0000004219197c23 */ /* 0x100fe2000800087c */
[--C-:B------:R-:W-:Y:S01]  /*8890*/  FFMA R27, R27, UR66, -R124.reuse ;  /* 0x000000421b1b7c23 */ /* 0x100fe2000800087c */
[--C-:B------:R-:W-:Y:S01]  /*88a0*/  FFMA R29, R29, UR66, -R124.reuse ;  /* 0x000000421d1d7c23 */ /* 0x100fe2000800087c */
[----:B------:R-:W-:Y:S01]  /*88b0*/  FFMA R31, R31, UR66, -R124 ;  /* 0x000000421f1f7c23 */ /* 0x000fe2000800087c */
[----:B------:R-:W3:Y:S01]  /*88c0*/  MUFU.EX2 R11, R11 ;  /* 0x0000000b000b7308 */ /* 0x000ee20000000800 */
[----:B--2---:R-:W-:Y:S01]  /*88d0*/  FADD R36, R9, R36 ;  /* 0x0000002409247221 */ /* 0x004fe20000000000 */
[----:B------:R-:W-:Y:S01]  /*88e0*/  FMUL R25, R25, 1.4426950216293334961 ;  /* 0x3fb8aa3b19197820 */ /* 0x000fe20000400000 */
[----:B------:R-:W-:Y:S01]  /*88f0*/  FMUL R27, R27, 1.4426950216293334961 ;  /* 0x3fb8aa3b1b1b7820 */ /* 0x000fe20000400000 */
[----:B------:R-:W-:Y:S01]  /*8900*/  FMUL R29, R29, 1.4426950216293334961 ;  /* 0x3fb8aa3b1d1d7820 */ /* 0x000fe20000400000 */
[----:B------:R-:W-:Y:S01]  /*8910*/  FMUL R31, R31, 1.4426950216293334961 ;  /* 0x3fb8aa3b1f1f7820 */ /* 0x000fe20000400000 */
[--C-:B------:R-:W-:Y:S01]  /*8920*/  FFMA R33, R33, UR66, -R124.reuse ;  /* 0x0000004221217c23 */ /* 0x100fe2000800087c */
[----:B------:R-:W-:Y:S01]  /*8930*/  FFMA R35, R35, UR66, -R124 ;  /* 0x0000004223237c23 */ /* 0x000fe2000800087c */
[----:B------:R-:W2:Y:S01]  /*8940*/  MUFU.EX2 R10, R10 ;  /* 0x0000000a000a7308 */ /* 0x000ea20000000800 */
[----:B----4-:R-:W-:Y:S01]  /*8950*/  FADD R36, R8, R36 ;  /* 0x0000002408247221 */ /* 0x010fe20000000000 */
[----:B------:R-:W-:Y:S01]  /*8960*/  FMUL R33, R33, 1.4426950216293334961 ;  /* 0x3fb8aa3b21217820 */ /* 0x000fe20000400000 */
[--C-:B------:R-:W-:Y:S01]  /*8970*/  FFMA R37, R37, UR66, -R124.reuse ;  /* 0x0000004225257c23 */ /* 0x100fe2000800087c */
[----:B------:R-:W-:Y:S01]  /*8980*/  FMUL R35, R35, 1.4426950216293334961 ;  /* 0x3fb8aa3b23237820 */ /* 0x000fe20000400000 */
[--C-:B------:R-:W-:Y:S01]  /*8990*/  FFMA R38, R38, UR66, -R124.reuse ;  /* 0x0000004226267c23 */ /* 0x100fe2000800087c */
[----:B------:R-:W-:Y:S01]  /*89a0*/  FFMA R41, R41, UR66, -R124 ;  /* 0x0000004229297c23 */ /* 0x000fe2000800087c */
[----:B------:R-:W-:Y:S01]  /*89b0*/  FMUL R37, R37, 1.4426950216293334961 ;  /* 0x3fb8aa3b25257820 */ /* 0x000fe20000400000 */
[----:B------:R-:W4:Y:S01]  /*89c0*/  MUFU.EX2 R13, R13 ;  /* 0x0000000d000d7308 */ /* 0x000f220000000800 */
[----:B---3--:R-:W-:Y:S01]  /*89d0*/  FADD R36, R11, R36 ;  /* 0x000000240b247221 */ /* 0x008fe20000000000 */
[----:B------:R-:W-:Y:S01]  /*89e0*/  FMUL R38, R38, 1.4426950216293334961 ;  /* 0x3fb8aa3b26267820 */ /* 0x000fe20000400000 */
        /* <DEDUP_REMOVED lines=16> */
[----:B------:R-:W-:Y:S01]  /*8af0*/  FMUL R53, R53, 1.4426950216293334961 ;  /* 0x3fb8aa3b35357820 */ /* 0x000fe20000400000 */
[--C-:B------:R-:W-:Y:S01]  /*8b00*/  FFMA R55, R55, UR66, -R124.reuse ;  /* 0x0000004237377c23 */ /* 0x100fe2000800087c */
[--C-:B------:R-:W-:Y:S01]  /*8b10*/  FFMA R57, R57, UR66, -R124.reuse ;  /* 0x0000004239397c23 */ /* 0x100fe2000800087c */
[--C-:B------:R-:W-:Y:S01]  /*8b20*/  FFMA R59, R59, UR66, -R124.reuse ;  /* 0x000000423b3b7c23 */ /* 0x100fe2000800087c */
[----:B------:R-:W-:Y:S01]  /*8b30*/  FFMA R61, R61, UR66, -R124 ;  /* 0x000000423d3d7c23 */ /* 0x000fe2000800087c */
[----:B------:R-:W4:Y:S01]  /*8b40*/  MUFU.EX2 R14, R14 ;  /* 0x0000000e000e7308 */ /* 0x000f220000000800 */
[----:B---3--:R-:W-:Y:S01]  /*8b50*/  FADD R36, R12, R36 ;  /* 0x000000240c247221 */ /* 0x008fe20000000000 */
[----:B------:R-:W-:Y:S01]  /*8b60*/  FMUL R55, R55, 1.4426950216293334961 ;  /* 0x3fb8aa3b37377820 */ /* 0x000fe20000400000 */
[----:B------:R-:W-:Y:S01]  /*8b70*/  FMUL R57, R57, 1.4426950216293334961 ;  /* 0x3fb8aa3b39397820 */ /* 0x000fe20000400000 */
[----:B------:R-:W-:Y:S01]  /*8b80*/  FMUL R59, R59, 1.4426950216293334961 ;  /* 0x3fb8aa3b3b3b7820 */ /* 0x000fe20000400000 */
[----:B------:R-:W-:Y:S01]  /*8b90*/  FMUL R61, R61, 1.4426950216293334961 ;  /* 0x3fb8aa3b3d3d7820 */ /* 0x000fe20000400000 */
[--C-:B------:R-:W-:Y:S01]  /*8ba0*/  FFMA R63, R63, UR66, -R124.reuse ;  /* 0x000000423f3f7c23 */ /* 0x100fe2000800087c */
[----:B------:R-:W-:Y:S01]  /*8bb0*/  FFMA R65, R65, UR66, -R124 ;  /* 0x0000004241417c23 */ /* 0x000fe2000800087c */
[----:B------:R-:W3:Y:S01]  /*8bc0*/  MUFU.EX2 R17, R17 ;  /* 0x0000001100117308 */ /* 0x000ee20000000800 */
[----:B--2---:R-:W-:Y:S01]  /*8bd0*/  FADD R36, R15, R36 ;  /* 0x000000240f247221 */ /* 0x004fe20000000000 */
[----:B------:R-:W-:Y:S01]  /*8be0*/  FMUL R63, R63, 1.4426950216293334961 ;  /* 0x3fb8aa3b3f3f7820 */ /* 0x000fe20000400000 */
[----:B------:R-:W-:Y:S01]  /*8bf0*/  FMUL R65, R65, 1.4426950216293334961 ;  /* 0x3fb8aa3b41417820 */ /* 0x000fe20000400000 */
[--C-:B------:R-:W-:Y:S01]  /*8c00*/  FFMA R66, R66, UR66, -R124.reuse ;  /* 0x0000004242427c23 */ /* 0x100fe2000800087c */
[----:B------:R-:W-:Y:S01]  /*8c10*/  FFMA R67, R67, UR66, -R124 ;  /* 0x0000004243437c23 */ /* 0x000fe2000800087c */
[----:B------:R-:W-:-:S02]  /*8c20*/  F2FP.BF16.F32.PACK_AB R4, R5, R4 ;  /* 0x000000040504723e */ /* 0x000fc400000010ff */
[----:B------:R-:W2:Y:S01]  /*8c30*/  MUFU.EX2 R16, R16 ;  /* 0x0000001000107308 */ /* 0x000ea20000000800 */
[----:B----4-:R-:W-:Y:S01]  /*8c40*/  FADD R36, R14, R36 ;  /* 0x000000240e247221 */ /* 0x010fe20000000000 */
[----:B------:R-:W-:Y:S01]  /*8c50*/  FMUL R66, R66, 1.4426950216293334961 ;  /* 0x3fb8aa3b42427820 */ /* 0x000fe20000400000 */
[----:B------:R-:W-:Y:S01]  /*8c60*/  FMUL R67, R67, 1.4426950216293334961 ;  /* 0x3fb8aa3b43437820 */ /* 0x000fe20000400000 */
[----:B------:R-:W-:-:S04]  /*8c70*/  F2FP.BF16.F32.PACK_AB R5, R220, R7 ;  /* 0x00000007dc05723e */ /* 0x000fc800000010ff */
[----:B------:R-:W4:Y:S01]  /*8c80*/  MUFU.EX2 R19, R19 ;  /* 0x0000001300137308 */ /* 0x000f220000000800 */
[----:B---3--:R-:W-:-:S07]  /*8c90*/  FADD R36, R17, R36 ;  /* 0x0000002411247221 */ /* 0x008fce0000000000 */
[----:B------:R-:W3:Y:S01]  /*8ca0*/  MUFU.EX2 R18, R18 ;  /* 0x0000001200127308 */ /* 0x000ee20000000800 */
[----:B--2---:R-:W-:-:S07]  /*8cb0*/  FADD R36, R16, R36 ;  /* 0x0000002410247221 */ /* 0x004fce0000000000 */
[----:B------:R-:W2:Y:S01]  /*8cc0*/  MUFU.EX2 R21, R21 ;  /* 0x0000001500157308 */ /* 0x000ea20000000800 */
[----:B----4-:R-:W-:-:S07]  /*8cd0*/  FADD R36, R19, R36 ;  /* 0x0000002413247221 */ /* 0x010fce0000000000 */
        /* <DEDUP_REMOVED lines=26> */
[----:B------:R3:W-:Y:S01]  /*8e80*/  MUFU.EX2 R221, R37 ;  /* 0x0000002500dd7308 */ /* 0x0007e20000000800 */
[----:B--2---:R-:W-:-:S07]  /*8e90*/  FADD R36, R33, R36 ;  /* 0x0000002421247221 */ /* 0x004fce0000000000 */
[----:B------:R-:W2:Y:S01]  /*8ea0*/  MUFU.EX2 R35, R35 ;  /* 0x0000002300237308 */ /* 0x000ea20000000800 */
[--C-:B---3--:R-:W-:Y:S01]  /*8eb0*/  FFMA R37, R39, UR66, -R124.reuse ;  /* 0x0000004227257c23 */ /* 0x108fe2000800087c */
[----:B------:R-:W-:Y:S01]  /*8ec0*/  FFMA R39, R40, UR66, -R124 ;  /* 0x0000004228277c23 */ /* 0x000fe2000800087c */
[----:B----4-:R-:W-:Y:S02]  /*8ed0*/  FADD R36, R32, R36 ;  /* 0x0000002420247221 */ /* 0x010fe40000000000 */
[----:B------:R-:W-:Y:S01]  /*8ee0*/  FMUL R37, R37, 1.4426950216293334961 ;  /* 0x3fb8aa3b25257820 */ /* 0x000fe20000400000 */
[----:B------:R-:W-:Y:S02]  /*8ef0*/  FMUL R39, R39, 1.4426950216293334961 ;  /* 0x3fb8aa3b27277820 */ /* 0x000fe40000400000 */
[----:B------:R-:W3:Y:S08]  /*8f00*/  MUFU.EX2 R34, R34 ;  /* 0x0000002200227308 */ /* 0x000ef00000000800 */
[----:B------:R4:W-:Y:S01]  /*8f10*/  MUFU.EX2 R40, R37 ;  /* 0x0000002500287308 */ /* 0x0009e20000000800 */
[----:B--2---:R-:W-:-:S07]  /*8f20*/  FADD R36, R35, R36 ;  /* 0x0000002423247221 */ /* 0x004fce0000000000 */
[----:B------:R-:W2:Y:S01]  /*8f30*/  MUFU.EX2 R38, R38 ;  /* 0x0000002600267308 */ /* 0x000ea20000000800 */
[----:B----4-:R-:W-:Y:S01]  /*8f40*/  FFMA R37, R42, UR66, -R124 ;  /* 0x000000422a257c23 */ /* 0x010fe2000800087c */
[----:B---3--:R-:W-:-:S03]  /*8f50*/  FADD R36, R34, R36 ;  /* 0x0000002422247221 */ /* 0x008fc60000000000 */
[----:B------:R-:W-:Y:S01]  /*8f60*/  FMUL R37, R37, 1.4426950216293334961 ;  /* 0x3fb8aa3b25257820 */ /* 0x000fe20000400000 */
[----:B------:R-:W-:Y:S02]  /*8f70*/  FADD R36, R221, R36 ;  /* 0x00000024dd247221 */ /* 0x000fe40000000000 */
[----:B------:R-:W-:Y:S08]  /*8f80*/  MUFU.EX2 R42, R41 ;  /* 0x00000029002a7308 */ /* 0x000ff00000000800 */
[----:B------:R3:W-:Y:S01]  /*8f90*/  MUFU.EX2 R41, R37 ;  /* 0x0000002500297308 */ /* 0x0007e20000000800 */
[----:B--2---:R-:W-:-:S04]  /*8fa0*/  FADD R36, R38, R36 ;  /* 0x0000002426247221 */ /* 0x004fc80000000000 */
[----:B------:R-:W-:-:S03]  /*8fb0*/  FADD R36, R40, R36 ;  /* 0x0000002428247221 */ /* 0x000fc60000000000 */
[----:B------:R-:W2:Y:S01]  /*8fc0*/  MUFU.EX2 R39, R39 ;  /* 0x0000002700277308 */ /* 0x000ea20000000800 */
[----:B---3--:R-:W-:-:S04]  /*8fd0*/  FFMA R37, R44, UR66, -R124 ;  /* 0x000000422c257c23 */ /* 0x008fc8000800087c */
[----:B------:R-:W-:-:S03]  /*8fe0*/  FMUL R37, R37, 1.4426950216293334961 ;  /* 0x3fb8aa3b25257820 */ /* 0x000fc60000400000 */
[----:B------:R-:W3:Y:S08]  /*8ff0*/  MUFU.EX2 R44, R43 ;  /* 0x0000002b002c7308 */ /* 0x000ef00000000800 */
[----:B------:R4:W5:Y:S01]  /*9000*/  MUFU.EX2 R43, R37 ;  /* 0x00000025002b7308 */ /* 0x0009620000000800 */
[----:B--2---:R-:W-:-:S04]  /*9010*/  FADD R36, R39, R36 ;  /* 0x0000002427247221 */ /* 0x004fc80000000000 */
[----:B------:R-:W-:-:S03]  /*9020*/  FADD R36, R42, R36 ;  /* 0x000000242a247221 */ /* 0x000fc60000000000 */
[----:B------:R-:W-:Y:S01]  /*9030*/  MUFU.EX2 R65, R65 ;  /* 0x0000004100417308 */ /* 0x000fe20000000800 */
[----:B----4-:R-:W-:Y:S01]  /*9040*/  FFMA R37, R46, UR66, -R124 ;  /* 0x000000422e257c23 */ /* 0x010fe2000800087c */
[----:B------:R-:W-:-:S03]  /*9050*/  FADD R36, R41, R36 ;  /* 0x0000002429247221 */ /* 0x000fc60000000000 */
[----:B------:R-:W-:Y:S01]  /*9060*/  FMUL R37, R37, 1.4426950216293334961 ;  /* 0x3fb8aa3b25257820 */ /* 0x000fe20000400000 */
[----:B---3--:R-:W-:Y:S02]  /*9070*/  FADD R36, R44, R36 ;  /* 0x000000242c247221 */ /* 0x008fe40000000000 */
[----:B------:R-:W2:Y:S02]  /*9080*/  MUFU.EX2 R46, R45 ;  /* 0x0000002d002e7308 */ /* 0x000ea40000000800 */
[----:B-----5:R-:W-:-:S06]  /*9090*/  FADD R36, R43, R36 ;  /* 0x000000242b247221 */ /* 0x020fcc0000000000 */
[----:B------:R3:W4:Y:S08]  /*90a0*/  MUFU.EX2 R45, R37 ;  /* 0x00000025002d7308 */ /* 0x0007300000000800 */
[----:B------:R-:W-:Y:S01]  /*90b0*/  MUFU.EX2 R66, R66 ;  /* 0x0000004200427308 */ /* 0x000fe20000000800 */
[----:B---3--:R-:W-:Y:S01]  /*90c0*/  FFMA R37, R48, UR66, -R124 ;  /* 0x0000004230257c23 */ /* 0x008fe2000800087c */
[----:B--2---:R-:W-:-:S03]  /*90d0*/  FADD R36, R46, R36 ;  /* 0x000000242e247221 */ /* 0x004fc60000000000 */
[----:B------:R-:W-:-:S03]  /*90e0*/  FMUL R37, R37, 1.4426950216293334961 ;  /* 0x3fb8aa3b25257820 */ /* 0x000fc60000400000 */
[----:B------:R-:W2:Y:S01]  /*90f0*/  MUFU.EX2 R48, R47 ;  /* 0x0000002f00307308 */ /* 0x000ea20000000800 */
[----:B----4-:R-:W-:-:S07]  /*9100*/  FADD R36, R45, R36 ;  /* 0x000000242d247221 */ /* 0x010fce0000000000 */
[----:B------:R3:W4:Y:S08]  /*9110*/  MUFU.EX2 R47, R37 ;  /* 0x00000025002f7308 */ /* 0x0007300000000800 */
[----:B------:R-:W-:Y:S01]  /*9120*/  MUFU.EX2 R67, R67 ;  /* 0x0000004300437308 */ /* 0x000fe20000000800 */
[----:B---3--:R-:W-:Y:S01]  /*9130*/  FFMA R37, R50, UR66, -R124 ;  /* 0x0000004232257c23 */ /* 0x008fe2000800087c */
[----:B--2---:R-:W-:-:S03]  /*9140*/  FADD R36, R48, R36 ;  /* 0x0000002430247221 */ /* 0x004fc60000000000 */
[----:B------:R-:W-:-:S03]  /*9150*/  FMUL R37, R37, 1.4426950216293334961 ;  /* 0x3fb8aa3b25257820 */ /* 0x000fc60000400000 */
[----:B------:R-:W2:Y:S01]  /*9160*/  MUFU.EX2 R50, R49 ;  /* 0x0000003100327308 */ /* 0x000ea20000000800 */
[----:B----4-:R-:W-:-:S07]  /*9170*/  FADD R36, R47, R36 ;  /* 0x000000242f247221 */ /* 0x010fce0000000000 */
[----:B------:R3:W4:Y:S02]  /*9180*/  MUFU.EX2 R49, R37 ;  /* 0x0000002500317308 */ /* 0x0007240000000800 */
[----:B---3--:R-:W-:Y:S01]  /*9190*/  FFMA R37, R52, UR66, -R124 ;  /* 0x0000004234257c23 */ /* 0x008fe2000800087c */
[----:B--2---:R-:W-:-:S05]  /*91a0*/  FADD R36, R50, R36 ;  /* 0x0000002432247221 */ /* 0x004fca0000000000 */
[----:B------:R-:W2:Y:S01]  /*91b0*/  MUFU.EX2 R52, R51 ;  /* 0x0000003300347308 */ /* 0x000ea20000000800 */
[----:B------:R-:W-:Y:S01]  /*91c0*/  FMUL R37, R37, 1.4426950216293334961 ;  /* 0x3fb8aa3b25257820 */ /* 0x000fe20000400000 */
[----:B----4-:R-:W-:-:S06]  /*91d0*/  FADD R36, R49, R36 ;  /* 0x0000002431247221 */ /* 0x010fcc0000000000 */
        /* <DEDUP_REMOVED lines=36> */
[----:B------:R-:W3:Y:S01]  /*9420*/  MUFU.EX2 R63, R37 ;  /* 0x00000025003f7308 */ /* 0x000ee20000000800 */
[----:B--2---:R-:W-:-:S04]  /*9430*/  FADD R36, R64, R36 ;  /* 0x0000002440247221 */ /* 0x004fc80000000000 */
[----:B---3--:R-:W-:-:S04]  /*9440*/  FADD R36, R63, R36 ;  /* 0x000000243f247221 */ /* 0x008fc80000000000 */
[----:B------:R-:W-:-:S04]  /*9450*/  FADD R36, R65, R36 ;  /* 0x0000002441247221 */ /* 0x000fc80000000000 */
[----:B------:R-:W-:-:S04]  /*9460*/  FADD R36, R66, R36 ;  /* 0x0000002442247221 */ /* 0x000fc80000000000 */
[----:B------:R-:W-:-:S05]  /*9470*/  FADD R36, R67, R36 ;  /* 0x0000002443247221 */ /* 0x000fca0000000000 */
[----:B------:R2:W3:Y:S01]  /*9480*/  SHFL.BFLY PT, R37, R36, 0x10, 0x1f ;  /* 0x0e001f0024257f89 */ /* 0x0004e200000e0000 */
[----:B-1----:R-:W-:Y:S05]  /*9490*/  @!P2 BRA `(.L_x_15) ;  /* 0x0000002c00d4a947 */ /* 0x002fea0003800000 */
.L_x_24:
[----:B------:R-:W-:Y:S02]  /*94a0*/  F2FP.BF16.F32.PACK_AB R6, R9, R6 ;  /* 0x000000060906723e */ /* 0x000fe400000010ff */
[----:B------:R-:W-:Y:S02]  /*94b0*/  F2FP.BF16.F32.PACK_AB R7, R11, R8 ;  /* 0x000000080b07723e */ /* 0x000fe400000010ff */
[----:B------:R-:W-:Y:S02]  /*94c0*/  F2FP.BF16.F32.PACK_AB R8, R13, R10 ;  /* 0x0000000a0d08723e */ /* 0x000fe400000010ff */
[----:B------:R-:W-:Y:S02]  /*94d0*/  F2FP.BF16.F32.PACK_AB R9, R15, R12 ;  /* 0x0000000c0f09723e */ /* 0x000fe400000010ff */
[----:B------:R-:W-:Y:S02]  /*94e0*/  F2FP.BF16.F32.PACK_AB R10, R17, R14 ;  /* 0x0000000e110a723e */ /* 0x000fe400000010ff */
[----:B------:R-:W-:-:S02]  /*94f0*/  F2FP.BF16.F32.PACK_AB R11, R19, R16 ;  /* 0x00000010130b723e */ /* 0x000fc400000010ff */
        /* <DEDUP_REMOVED lines=10> */
[----:B------:R-:W-:Y:S01]  /*95a0*/  F2FP.BF16.F32.PACK_AB R22, R42, R39 ;  /* 0x000000272a16723e */ /* 0x000fe200000010ff */
[----:B------:R-:W-:Y:S01]  /*95b0*/  IMAD.WIDE R38, R155, 0x2, R188 ;  /* 0x000000029b267825 */ /* 0x000fe200078e02bc */
        /* <DEDUP_REMOVED lines=13> */
[----:B------:R-:W-:Y:S02]  /*9690*/  MOV R40, R2 ;  /* 0x0000000200287202 */ /* 0x000fe40000000f00 */
[----:B------:R-:W-:Y:S01]  /*96a0*/  MOV R41, R3 ;  /* 0x0000000300297202 */ /* 0x000fe20000000f00 */
[----:B------:R-:W-:Y:S01]  /*96b0*/  STTM.16dp32bit_t0_t15.x32 tmem[UR12+0x40], R4 ;  /* 0x00004004000079ed */ /* 0x000fe20008a8000c */
[----:B------:R1:W-:Y:S01]  /*96c0*/  STTM.16dp32bit_t16_t31.x32 tmem[UR12+0x60], R4 ;  /* 0x00006004000079ed */ /* 0x0003e20008aa000c */
[----:B------:R-:W-:-:S04]  /*96d0*/  IMAD.WIDE R42, R155, 0x2, R138 ;  /* 0x000000029b2a7825 */ /* 0x000fc800078e028a */
[----:B------:R-:W-:-:S04]  /*96e0*/  IMAD.WIDE R40, R155, 0x2, R40 ;  /* 0x000000029b287825 */ /* 0x000fc800078e0228 */
[----:B------:R-:W-:-:S04]  /*96f0*/  IMAD.WIDE R46, R155, 0x2, R158 ;  /* 0x000000029b2e7825 */ /* 0x000fc800078e029e */
[----:B------:R-:W-:-:S04]  /*9700*/  IMAD.WIDE R44, R155, 0x2, R146 ;  /* 0x000000029b2c7825 */ /* 0x000fc800078e0292 */
[----:B------:R-:W-:-:S04]  /*9710*/  IMAD.WIDE R54, R155, 0x2, R120 ;  /* 0x000000029b367825 */ /* 0x000fc800078e0278 */
[C---:B------:R-:W-:Y:S02]  /*9720*/  IMAD.WIDE R52, R155.reuse, 0x2, R148 ;  /* 0x000000029b347825 */ /* 0x040fe400078e0294 */
[----:B------:R-:W4:Y:S02]  /*9730*/  LDG.E.U16 R54, desc[UR28][R54.64] ;  /* 0x0000001c36367981 */ /* 0x000f24000c1e1500 */
[C---:B------:R-:W-:Y:S02]  /*9740*/  IMAD.WIDE R48, R155.reuse, 0x2, R168 ;  /* 0x000000029b307825 */ /* 0x040fe400078e02a8 */
[----:B------:R-:W5:Y:S02]  /*9750*/  LDG.E.U16 R52, desc[UR28][R52.64] ;  /* 0x0000001c34347981 */ /* 0x000f64000c1e1500 */
[C---:B-1----:R-:W-:Y:S02]  /*9760*/  IMAD.WIDE R12, R155.reuse, 0x2, R130 ;  /* 0x000000029b0c7825 */ /* 0x042fe400078e0282 */
[----:B--2---:R-:W2:Y:S02]  /*9770*/  LDG.E.U16 R5, desc[UR28][R38.64] ;  /* 0x0000001c26057981 */ /* 0x004ea4000c1e1500 */
[----:B------:R-:W-:-:S02]  /*9780*/  IMAD.WIDE R8, R155, 0x2, R186 ;  /* 0x000000029b087825 */ /* 0x000fc400078e02ba */
[----:B---3--:R1:W3:Y:S02]  /*9790*/  LDG.E.U16 R35, desc[UR28][R12.64] ;  /* 0x0000001c0c237981 */ /* 0x0082e4000c1e1500 */
[C---:B------:R-:W-:Y:S02]  /*97a0*/  IMAD.WIDE R16, R155.reuse, 0x2, R176 ;  /* 0x000000029b107825 */ /* 0x040fe400078e02b0 */
[----:B------:R0:W2:Y:S02]  /*97b0*/  LDG.E.U16 R33, desc[UR28][R8.64] ;  /* 0x0000001c08217981 */ /* 0x0000a4000c1e1500 */
[C---:B------:R-:W-:Y:S02]  /*97c0*/  IMAD.WIDE R10, R155.reuse, 0x2, R196 ;  /* 0x000000029b0a7825 */ /* 0x040fe400078e02c4 */
[----:B------:R0:W2:Y:S02]  /*97d0*/  LDG.E.U16 R32, desc[UR28][R16.64] ;  /* 0x0000001c10207981 */ /* 0x0000a4000c1e1500 */
[----:B------:R-:W-:-:S02]  /*97e0*/  IMAD.WIDE R14, R155, 0x2, R166 ;  /* 0x000000029b0e7825 */ /* 0x000fc400078e02a6 */
[----:B------:R0:W2:Y:S02]  /*97f0*/  LDG.E.U16 R34, desc[UR28][R10.64] ;  /* 0x0000001c0a227981 */ /* 0x0000a4000c1e1500 */
[C---:B-1----:R-:W-:Y:S02]  /*9800*/  IMAD.WIDE R12, R155.reuse, 0x2, R156 ;  /* 0x000000029b0c7825 */ /* 0x042fe400078e029c */
[----:B------:R1:W2:Y:S02]  /*9810*/  LDG.E.U16 R31, desc[UR28][R14.64] ;  /* 0x0000001c0e1f7981 */ /* 0x0002a4000c1e1500 */
[C---:B0-----:R-:W-:Y:S02]  /*9820*/  IMAD.WIDE R8, R155.reuse, 0x2, R136 ;  /* 0x000000029b087825 */ /* 0x041fe400078e0288 */
[----:B------:R0:W2:Y:S02]  /*9830*/  LDG.E.U16 R30, desc[UR28][R12.64] ;  /* 0x0000001c0c1e7981 */ /* 0x0000a4000c1e1500 */
[----:B------:R-:W-:-:S02]  /*9840*/  IMAD.WIDE R16, R155, 0x2, R128 ;  /* 0x000000029b107825 */ /* 0x000fc400078e0280 */
[----:B------:R0:W2:Y:S02]  /*9850*/  LDG.E.U16 R28, desc[UR28][R8.64] ;  /* 0x0000001c081c7981 */ /* 0x0000a4000c1e1500 */
[C---:B------:R-:W-:Y:S02]  /*9860*/  IMAD.WIDE R10, R155.reuse, 0x2, R144 ;  /* 0x000000029b0a7825 */ /* 0x040fe400078e0290 */
[----:B------:R0:W2:Y:S02]  /*9870*/  LDG.E.U16 R27, desc[UR28][R16.64] ;  /* 0x0000001c101b7981 */ /* 0x0000a4000c1e1500 */
[C---:B-1----:R-:W-:Y:S02]  /*9880*/  IMAD.WIDE R14, R155.reuse, 0x2, R194 ;  /* 0x000000029b0e7825 */ /* 0x042fe400078e02c2 */
[----:B------:R1:W2:Y:S02]  /*9890*/  LDG.E.U16 R29, desc[UR28][R10.64] ;  /* 0x0000001c0a1d7981 */ /* 0x0002a4000c1e1500 */
[----:B0-----:R-:W-:-:S02]  /*98a0*/  IMAD.WIDE R12, R155, 0x2, R184 ;  /* 0x000000029b0c7825 */ /* 0x001fc400078e02b8 */
[----:B------:R0:W2:Y:S02]  /*98b0*/  LDG.E.U16 R26, desc[UR28][R14.64] ;  /* 0x0000001c0e1a7981 */ /* 0x0000a4000c1e1500 */
[C---:B------:R-:W-:Y:S02]  /*98c0*/  IMAD.WIDE R8, R155.reuse, 0x2, R164 ;  /* 0x000000029b087825 */ /* 0x040fe400078e02a4 */
[----:B------:R0:W2:Y:S02]  /*98d0*/  LDG.E.U16 R25, desc[UR28][R12.64] ;  /* 0x0000001c0c197981 */ /* 0x0000a4000c1e1500 */
[C---:B------:R-:W-:Y:S02]  /*98e0*/  IMAD.WIDE R16, R155.reuse, 0x2, R152 ;  /* 0x000000029b107825 */ /* 0x040fe400078e0298 */
[----:B------:R0:W2:Y:S02]  /*98f0*/  LDG.E.U16 R23, desc[UR28][R8.64] ;  /* 0x0000001c08177981 */ /* 0x0000a4000c1e1500 */
[----:B-1----:R-:W-:-:S02]  /*9900*/  IMAD.WIDE R10, R155, 0x2, R174 ;  /* 0x000000029b0a7825 */ /* 0x002fc400078e02ae */
[----:B------:R1:W2:Y:S02]  /*9910*/  LDG.E.U16 R22, desc[UR28][R16.64] ;  /* 0x0000001c10167981 */ /* 0x0002a4000c1e1500 */
[C---:B0-----:R-:W-:Y:S02]  /*9920*/  IMAD.WIDE R14, R155.reuse, 0x2, R142 ;  /* 0x000000029b0e7825 */ /* 0x041fe400078e028e */
        /* <DEDUP_REMOVED lines=8> */
[----:B------:R-:W2:Y:S02]  /*99b0*/  LDG.E.U16 R38, desc[UR28][R42.64] ;  /* 0x0000001c2a267981 */ /* 0x000ea4000c1e1500 */
[----:B------:R-:W-:-:S02]  /*99c0*/  IMAD.WIDE R14, R155, 0x2, R172 ;  /* 0x000000029b0e7825 */ /* 0x000fc400078e02ac */
[----:B------:R-:W2:Y:S02]  /*99d0*/  LDG.E.U16 R17, desc[UR28][R16.64] ;  /* 0x0000001c10117981 */ /* 0x000ea4000c1e1500 */
[C---:B------:R-:W-:Y:S02]  /*99e0*/  IMAD.WIDE R12, R155.reuse, 0x2, R162 ;  /* 0x000000029b0c7825 */ /* 0x040fe400078e02a2 */
[----:B------:R0:W2:Y:S02]  /*99f0*/  LDG.E.U16 R19, desc[UR28][R10.64] ;  /* 0x0000001c0a137981 */ /* 0x0000a4000c1e1500 */
[C---:B-1----:R-:W-:Y:S02]  /*9a00*/  IMAD.WIDE R8, R155.reuse, 0x2, R140 ;  /* 0x000000029b087825 */ /* 0x042fe400078e028c */
[----:B------:R-:W2:Y:S02]  /*9a10*/  LDG.E.U16 R4, desc[UR28][R40.64] ;  /* 0x0000001c28047981 */ /* 0x000ea4000c1e1500 */
[----:B------:R-:W-:-:S02]  /*9a20*/  IMAD.WIDE R6, R155, 0x2, R178 ;  /* 0x000000029b067825 */ /* 0x000fc400078e02b2 */
[----:B------:R-:W2:Y:S02]  /*9a30*/  LDG.E.U16 R16, desc[UR28][R14.64] ;  /* 0x0000001c0e107981 */ /* 0x000ea4000c1e1500 */
[C---:B0-----:R-:W-:Y:S02]  /*9a40*/  IMAD.WIDE R10, R155.reuse, 0x2, R150 ;  /* 0x000000029b0a7825 */ /* 0x041fe400078e0296 */
[----:B------:R-:W2:Y:S02]  /*9a50*/  LDG.E.U16 R39, desc[UR28][R44.64] ;  /* 0x0000001c2c277981 */ /* 0x000ea4000c1e1500 */
[C---:B------:R-:W-:Y:S02]  /*9a60*/  IMAD.WIDE R42, R155.reuse, 0x2, R170 ;  /* 0x000000029b2a7825 */ /* 0x040fe400078e02aa */
[----:B------:R-:W2:Y:S04]  /*9a70*/  LDG.E.U16 R40, desc[UR28][R46.64] ;  /* 0x0000001c2e287981 */ /* 0x000ea8000c1e1500 */
[----:B------:R-:W2:Y:S04]  /*9a80*/  LDG.E.U16 R15, desc[UR28][R12.64] ;  /* 0x0000001c0c0f7981 */ /* 0x000ea8000c1e1500 */
[----:B------:R0:W2:Y:S04]  /*9a90*/  LDG.E.U16 R14, desc[UR28][R10.64] ;  /* 0x0000001c0a0e7981 */ /* 0x0000a8000c1e1500 */
[----:B------:R-:W2:Y:S04]  /*9aa0*/  LDG.E.U16 R6, desc[UR28][R6.64] ;  /* 0x0000001c06067981 */ /* 0x000ea8000c1e1500 */
[----:B------:R1:W2:Y:S01]  /*9ab0*/  LDG.E.U16 R13, desc[UR28][R8.64] ;  /* 0x0000001c080d7981 */ /* 0x0002a2000c1e1500 */
[----:B0-----:R-:W-:-:S04]  /*9ac0*/  IMAD.WIDE R10, R155, 0x2, R118 ;  /* 0x000000029b0a7825 */ /* 0x001fc800078e0276 */
[C---:B------:R-:W-:Y:S01]  /*9ad0*/  IMAD.WIDE R46, R155.reuse, 0x2, R132 ;  /* 0x000000029b2e7825 */ /* 0x040fe200078e0284 */
[----:B------:R-:W3:Y:S03]  /*9ae0*/  LDG.E.U16 R7, desc[UR28][R48.64] ;  /* 0x0000001c30077981 */ /* 0x000ee6000c1e1500 */
[C---:B-1----:R-:W-:Y:S01]  /*9af0*/  IMAD.WIDE R8, R155.reuse, 0x2, R180 ;  /* 0x000000029b087825 */ /* 0x042fe200078e02b4 */
[----:B------:R-:W3:Y:S03]  /*9b00*/  LDG.E.U16 R11, desc[UR28][R10.64] ;  /* 0x0000001c0a0b7981 */ /* 0x000ee6000c1e1500 */
[C---:B------:R-:W-:Y:S01]  /*9b10*/  IMAD.WIDE R44, R155.reuse, 0x2, R190 ;  /* 0x000000029b2c7825 */ /* 0x040fe200078e02be */
[----:B------:R0:W3:Y:S04]  /*9b20*/  LDG.E.U16 R12, desc[UR28][R46.64] ;  /* 0x0000001c2e0c7981 */ /* 0x0000e8000c1e1500 */
[----:B------:R-:W3:Y:S04]  /*9b30*/  LDG.E.U16 R9, desc[UR28][R8.64] ;  /* 0x0000001c08097981 */ /* 0x000ee8000c1e1500 */
[----:B------:R1:W4:Y:S04]  /*9b40*/  LDG.E.U16 R10, desc[UR28][R44.64] ;  /* 0x0000001c2c0a7981 */ /* 0x000328000c1e1500 */
[----:B------:R1:W4:Y:S01]  /*9b50*/  LDG.E.U16 R8, desc[UR28][R42.64] ;  /* 0x0000001c2a087981 */ /* 0x000322000c1e1500 */
[----:B0-----:R-:W-:-:S04]  /*9b60*/  IMAD.WIDE R46, R155, 0x2, R160 ;  /* 0x000000029b2e7825 */ /* 0x001fc800078e02a0 */
[C---:B-1----:R-:W-:Y:S01]  /*9b70*/  IMAD.WIDE R44, R155.reuse, 0x2, R122 ;  /* 0x000000029b2c7825 */ /* 0x042fe200078e027a */
[----:B------:R0:W4:Y:S03]  /*9b80*/  LDG.E.U16 R41, desc[UR28][R46.64] ;  /* 0x0000001c2e297981 */ /* 0x000126000c1e1500 */
[C---:B------:R-:W-:Y:S01]  /*9b90*/  IMAD.WIDE R42, R155.reuse, 0x2, R74 ;  /* 0x000000029b2a7825 */ /* 0x040fe200078e024a */
[----:B------:R-:W4:Y:S04]  /*9ba0*/  LDG.E.U16 R53, desc[UR28][R44.64] ;  /* 0x0000001c2c357981 */ /* 0x000f28000c1e1500 */
[----:B------:R1:W4:Y:S01]  /*9bb0*/  LDG.E.U16 R55, desc[UR28][R42.64] ;  /* 0x0000001c2a377981 */ /* 0x000322000c1e1500 */
[----:B0-----:R-:W-:-:S04]  /*9bc0*/  IMAD.WIDE R46, R155, 0x2, R104 ;  /* 0x000000029b2e7825 */ /* 0x001fc800078e0268 */
[C---:B------:R-:W-:Y:S01]  /*9bd0*/  IMAD.WIDE R48, R155.reuse, 0x2, R98 ;  /* 0x000000029b307825 */ /* 0x040fe200078e0262 */
[----:B------:R0:W4:Y:S03]  /*9be0*/  LDG.E.U16 R58, desc[UR28][R46.64] ;  /* 0x0000001c2e3a7981 */ /* 0x000126000c1e1500 */
[C---:B-1----:R-:W-:Y:S02]  /*9bf0*/  IMAD.WIDE R42, R155.reuse, 0x2, R116 ;  /* 0x000000029b2a7825 */ /* 0x042fe400078e0274 */
[----:B------:R-:W4:Y:S02]  /*9c00*/  LDG.E.U16 R48, desc[UR28][R48.64] ;  /* 0x0000001c30307981 */ /* 0x000f24000c1e1500 */
[C---:B------:R-:W-:Y:S02]  /*9c10*/  IMAD.WIDE R44, R155.reuse, 0x2, R110 ;  /* 0x000000029b2c7825 */ /* 0x040fe400078e026e */
[----:B------:R1:W4:Y:S02]  /*9c20*/  LDG.E.U16 R56, desc[UR28][R42.64] ;  /* 0x0000001c2a387981 */ /* 0x000324000c1e1500 */
[----:B------:R-:W-:-:S02]  /*9c30*/  IMAD.WIDE R50, R155, 0x2, R92 ;  /* 0x000000029b327825 */ /* 0x000fc400078e025c */
[----:B------:R1:W4:Y:S02]  /*9c40*/  LDG.E.U16 R57, desc[UR28][R44.64] ;  /* 0x0000001c2c397981 */ /* 0x000324000c1e1500 */
[C---:B0-----:R-:W-:Y:S02]  /*9c50*/  IMAD.WIDE R46, R155.reuse, 0x2, R72 ;  /* 0x000000029b2e7825 */ /* 0x041fe400078e0248 */
[----:B------:R-:W4:Y:S02]  /*9c60*/  LDG.E.U16 R50, desc[UR28][R50.64] ;  /* 0x0000001c32327981 */ /* 0x000f24000c1e1500 */
[C---:B-1----:R-:W-:Y:S02]  /*9c70*/  IMAD.WIDE R42, R155.reuse, 0x2, R86 ;  /* 0x000000029b2a7825 */ /* 0x042fe400078e0256 */
[----:B------:R-:W4:Y:S02]  /*9c80*/  LDG.E.U16 R46, desc[UR28][R46.64] ;  /* 0x0000001c2e2e7981 */ /* 0x000f24000c1e1500 */
[----:B------:R-:W-:-:S02]  /*9c90*/  IMAD.WIDE R44, R155, 0x2, R80 ;  /* 0x000000029b2c7825 */ /* 0x000fc400078e0250 */
[----:B------:R0:W4:Y:S04]  /*9ca0*/  LDG.E.U16 R49, desc[UR28][R42.64] ;  /* 0x0000001c2a317981 */ /* 0x000128000c1e1500 */
[----:B------:R1:W4:Y:S01]  /*9cb0*/  LDG.E.U16 R51, desc[UR28][R44.64] ;  /* 0x0000001c2c337981 */ /* 0x000322000c1e1500 */
[----:B0-----:R-:W-:-:S04]  /*9cc0*/  IMAD.WIDE R42, R155, 0x2, R114 ;  /* 0x000000029b2a7825 */ /* 0x001fc800078e0272 */
[C---:B-1----:R-:W-:Y:S01]  /*9cd0*/  IMAD.WIDE R44, R155.reuse, 0x2, R108 ;  /* 0x000000029b2c7825 */ /* 0x042fe200078e026c */
[----:B------:R0:W4:Y:S05]  /*9ce0*/  LDG.E.U16 R47, desc[UR28][R42.64] ;  /* 0x0000001c2a2f7981 */ /* 0x00012a000c1e1500 */
[----:B------:R-:W4:Y:S01]  /*9cf0*/  LDG.E.U16 R44, desc[UR28][R44.64] ;  /* 0x0000001c2c2c7981 */ /* 0x000f22000c1e1500 */
[----:B0-----:R-:W-:-:S05]  /*9d00*/  IMAD.WIDE R42, R155, 0x2, R102 ;  /* 0x000000029b2a7825 */ /* 0x001fca00078e0266 */
[----:B------:R0:W4:Y:S02]  /*9d10*/  LDG.E.U16 R45, desc[UR28][R42.64] ;  /* 0x0000001c2a2d7981 */ /* 0x000124000c1e1500 */
[----:B0-----:R-:W-:-:S05]  /*9d20*/  IMAD.WIDE R42, R155, 0x2, R96 ;  /* 0x000000029b2a7825 */ /* 0x001fca00078e0260 */
[----:B------:R0:W4:Y:S02]  /*9d30*/  LDG.E.U16 R59, desc[UR28][R42.64] ;  /* 0x0000001c2a3b7981 */ /* 0x000124000c1e1500 */
[----:B0-----:R-:W-:-:S05]  /*9d40*/  IMAD.WIDE R42, R155, 0x2, R90 ;  /* 0x000000029b2a7825 */ /* 0x001fca00078e025a */
[----:B------:R0:W4:Y:S02]  /*9d50*/  LDG.E.U16 R60, desc[UR28][R42.64] ;  /* 0x0000001c2a3c7981 */ /* 0x000124000c1e1500 */
[----:B0-----:R-:W-:-:S05]  /*9d60*/  IMAD.WIDE R42, R155, 0x2, R84 ;  /* 0x000000029b2a7825 */ /* 0x001fca00078e0254 */
[----:B------:R0:W5:Y:S02]  /*9d70*/  LDG.E.U16 R61, desc[UR28][R42.64] ;  /* 0x0000001c2a3d7981 */ /* 0x000164000c1e1500 */
        /* <DEDUP_REMOVED lines=18> */
[----:B0-----:R-:W-:-:S06]  /*9ea0*/  IMAD.WIDE R42, R155, 0x2, R68 ;  /* 0x000000029b2a7825 */ /* 0x001fcc00078e0244 */
[----:B------:R0:W5:Y:S04]  /*9eb0*/  LDG.E.U16 R42, desc[UR28][R42.64] ;  /* 0x0000001c2a2a7981 */ /* 0x000168000c1e1500 */
[----:B--2---:R1:W-:Y:S01]  /*9ec0*/  STS.U16 [R0+UR14+0x8000], R4 ;  /* 0x0080000400007988 */ /* 0x0043e2000800040e */
[----:B0-----:R-:W-:-:S03]  /*9ed0*/  LOP3.LUT R43, R0, 0x10, RZ, 0x3c, !PT ;  /* 0x00000010002b7812 */ /* 0x001fc600078e3cff */
[----:B------:R-:W-:Y:S04]  /*9ee0*/  STS.U16 [R0+UR14+0x8400], R5 ;  /* 0x0084000500007988 */ /* 0x000fe8000800040e */
[----:B------:R-:W-:Y:S04]  /*9ef0*/  STS.U16 [R0+UR14+0x8800], R6 ;  /* 0x0088000600007988 */ /* 0x000fe8000800040e */
[----:B---3--:R-:W-:Y:S04]  /*9f00*/  STS.U16 [R0+UR14+0x8c00], R7 ;  /* 0x008c000700007988 */ /* 0x008fe8000800040e */
[----:B------:R-:W-:Y:S04]  /*9f10*/  STS.U16 [R0+UR14+0x9000], R40 ;  /* 0x0090002800007988 */ /* 0x000fe8000800040e */
[----:B------:R-:W-:Y:S04]  /*9f20*/  STS.U16 [R0+UR14+0x9400], R39 ;  /* 0x0094002700007988 */ /* 0x000fe8000800040e */
[----:B------:R-:W-:Y:S04]  /*9f30*/  STS.U16 [R0+UR14+0x9800], R38 ;  /* 0x0098002600007988 */ /* 0x000fe8000800040e */
        /* <DEDUP_REMOVED lines=12> */
[----:B0-----:R-:W-:-:S03]  /*a000*/  LOP3.LUT R43, R0, 0x30, RZ, 0x3c, !PT ;  /* 0x00000030002b7812 */ /* 0x001fc600078e3cff */
        /* <DEDUP_REMOVED lines=14> */
[----:B----4-:R-:W-:Y:S01]  /*a0f0*/  STS.U16 [R252+UR14+0x8200], R10 ;  /* 0x0082000afc007988 */ /* 0x010fe2000800040e */
[----:B0-----:R-:W-:-:S03]  /*a100*/  LOP3.LUT R43, R0, 0x50, RZ, 0x3c, !PT ;  /* 0x00000050002b7812 */ /* 0x001fc600078e3cff */
[----:B------:R-:W-:Y:S04]  /*a110*/  STS.U16 [R252+UR14+0x8600], R9 ;  /* 0x00860009fc007988 */ /* 0x000fe8000800040e */
[----:B------:R-:W-:Y:S04]  /*a120*/  STS.U16 [R252+UR14+0x8a00], R8 ;  /* 0x008a0008fc007988 */ /* 0x000fe8000800040e */
[----:B------:R-:W-:Y:S04]  /*a130*/  STS.U16 [R252+UR14+0x8e00], R41 ;  /* 0x008e0029fc007988 */ /* 0x000fe8000800040e */
[----:B-----5:R-:W-:Y:S04]  /*a140*/  STS.U16 [R252+UR14+0x9200], R52 ;  /* 0x00920034fc007988 */ /* 0x020fe8000800040e */
[----:B------:R-:W-:Y:S04]  /*a150*/  STS.U16 [R252+UR14+0x9600], R53 ;  /* 0x00960035fc007988 */ /* 0x000fe8000800040e */
[----:B------:R-:W-:Y:S04]  /*a160*/  STS.U16 [R252+UR14+0x9a00], R54 ;  /* 0x009a0036fc007988 */ /* 0x000fe8000800040e */
[----:B------:R-:W-:Y:S01]  /*a170*/  STS.U16 [R252+UR14+0x9e00], R55 ;  /* 0x009e0037fc007988 */ /* 0x000fe2000800040e */
[----:B------:R-:W-:-:S03]  /*a180*/  LOP3.LUT R5, R0, 0x60, RZ, 0x3c, !PT ;  /* 0x0000006000057812 */ /* 0x000fc600078e3cff */
[----:B------:R-:W-:Y:S04]  /*a190*/  STS.U16 [R43+UR14+0x8280], R56 ;  /* 0x008280382b007988 */ /* 0x000fe8000800040e */
[----:B------:R-:W-:Y:S04]  /*a1a0*/  STS.U16 [R43+UR14+0x8680], R57 ;  /* 0x008680392b007988 */ /* 0x000fe8000800040e */
[----:B------:R-:W-:Y:S04]  /*a1b0*/  STS.U16 [R43+UR14+0x8a80], R58 ;  /* 0x008a803a2b007988 */ /* 0x000fe8000800040e */
[----:B------:R-:W-:Y:S04]  /*a1c0*/  STS.U16 [R43+UR14+0x8e80], R48 ;  /* 0x008e80302b007988 */ /* 0x000fe8000800040e */
[----:B------:R-:W-:Y:S04]  /*a1d0*/  STS.U16 [R43+UR14+0x9280], R50 ;  /* 0x009280322b007988 */ /* 0x000fe8000800040e */
        /* <DEDUP_REMOVED lines=16> */
[----:B------:R-:W-:-:S03]  /*a2e0*/  FADD R38, -R124, R218 ;  /* 0x000000da7c267221 */ /* 0x000fc60000000100 */
[----:B------:R-:W-:Y:S01]  /*a2f0*/  STS.U16 [R4+UR14+0x9380], R219 ;  /* 0x009380db04007988 */ /* 0x000fe2000800040e */
[----:B------:R-:W-:-:S03]  /*a300*/  FMUL R38, R38, 1.4426950216293334961 ;  /* 0x3fb8aa3b26267820 */ /* 0x000fc60000400000 */
[----:B------:R-:W-:Y:S03]  /*a310*/  STS.U16 [R4+UR14+0x9780], R220 ;  /* 0x009780dc04007988 */ /* 0x000fe6000800040e */
[----:B------:R-:W0:Y:S01]  /*a320*/  MUFU.EX2 R38, R38 ;  /* 0x0000002600267308 */ /* 0x000e220000000800 */
[----:B------:R-:W-:Y:S04]  /*a330*/  STS.U16 [R4+UR14+0x9b80], R221 ;  /* 0x009b80dd04007988 */ /* 0x000fe8000800040e */
[----:B------:R1:W-:Y:S01]  /*a340*/  STS.U16 [R4+UR14+0x9f80], R42 ;  /* 0x009f802a04007988 */ /* 0x0003e2000800040e */
[----:B------:R-:W2:Y:S02]  /*a350*/  FENCE.VIEW.ASYNC.T ;  /* 0x00000000000073c6 */ /* 0x000ea40000000200 */
[----:B--2---:R-:W-:Y:S06]  /*a360*/  BAR.SYNC.DEFER_BLOCKING 0x0 ;  /* 0x0000000000007b1d */ /* 0x004fec0000010000 */
[----:B-1----:R-:W-:Y:S01]  /*a370*/  LDTM.16dp32bit_t0_t15.x32 R4, tmem[UR12] ;  /* 0x0000000c000479ee */ /* 0x002fe20008a80000 */
[----:B------:R-:W0:Y:S01]  /*a380*/  LDTM.16dp32bit_t16_t31.x32 R4, tmem[UR12+0x20] ;  /* 0x0000200c000479ee */ /* 0x000e220008aa0000 */
[----:B------:R-:W-:Y:S01]  /*a390*/  NOP ;  /* 0x0000000000007918 */ /* 0x000fe20000000000 */
[C---:B0-----:R-:W-:Y:S01]  /*a3a0*/  FMUL R4, R38.reuse, R4 ;  /* 0x0000000426047220 */ /* 0x041fe20000400000 */
        /* <DEDUP_REMOVED lines=32> */
[----:B------:R0:W-:Y:S01]  /*a5b0*/  STTM.16dp32bit_t16_t31.x32 tmem[UR12+0x20], R4 ;  /* 0x00002004000079ed */ /* 0x0001e20008aa000c */
[----:B------:R-:W1:Y:S02]  /*a5c0*/  FENCE.VIEW.ASYNC.T ;  /* 0x00000000000073c6 */ /* 0x000e640000000200 */
[----:B-1----:R-:W-:Y:S06]  /*a5d0*/  BAR.SYNC.DEFER_BLOCKING 0x0 ;  /* 0x0000000000007b1d */ /* 0x002fec0000010000 */
[----:B------:R1:W-:Y:S06]  /*a5e0*/  MEMBAR.ALL.CTA ;  /* 0x0000000000007992 */ /* 0x0003ec0000008000 */
[----:B-1----:R-:W1:Y:S01]  /*a5f0*/  FENCE.VIEW.ASYNC.S ;  /* 0x00000000000073c6 */ /* 0x002e620000000000 */
[----:B------:R-:W-:Y:S01]  /*a600*/  ULEA UR11, UR21, UR14, 0x3 ;  /* 0x0000000e150b7291 */ /* 0x000fe2000f8e18ff */
[----:B------:R-:W-:Y:S01]  /*a610*/  FADD R37, R36, R37 ;  /* 0x0000002524257221 */ /* 0x000fe20000000000 */
[----:B------:R-:W-:-:S02]  /*a620*/  UMOV UR7, UR4 ;  /* 0x0000000400077c82 */ /* 0x000fc40008000000 */
[----:B------:R-:W-:Y:S01]  /*a630*/  UIADD3 UR11, UPT, UPT, UR11, 0xe000, URZ ;  /* 0x0000e0000b0b7890 */ /* 0x000fe2000fffe0ff */
[----:B-1----:R-:W-:Y:S06]  /*a640*/  BAR.SYNC.DEFER_BLOCKING 0x0 ;  /* 0x0000000000007b1d */ /* 0x002fec0000010000 */
[----:B------:R-:W-:Y:S05]  /*a650*/  BRA.U UP1, `(.L_x_16) ;  /* 0x0000000101947547 */ /* 0x000fea000b800000 */
[----:B------:R-:W-:Y:S02]  /*a660*/  UIADD3 UR25, UPT, UPT, UR13, 0x48, URZ ;  /* 0x000000480d197890 */ /* 0x000fe4000fffe0ff */
[----:B------:R-:W-:Y:S02]  /*a670*/  UIADD3 UR67, UPT, UPT, UR13, 0x50, URZ ;  /* 0x000000500d437890 */ /* 0x000fe4000fffe0ff */
[----:B------:R-:W-:Y:S02]  /*a680*/  UIADD3 UR68, UPT, UPT, UR13, 0x58, URZ ;  /* 0x000000580d447890 */ /* 0x000fe4000fffe0ff */
[----:B------:R-:W-:Y:S02]  /*a690*/  UIADD3 UR69, UPT, UPT, UR13, 0x60, URZ ;  /* 0x000000600d457890 */ /* 0x000fe4000fffe0ff */
[----:B------:R-:W-:Y:S02]  /*a6a0*/  UIADD3 UR70, UPT, UPT, UR13, 0x68, URZ ;  /* 0x000000680d467890 */ /* 0x000fe4000fffe0ff */
[----:B------:R-:W-:Y:S01]  /*a6b0*/  UIADD3 UR71, UPT, UPT, UR13, 0x70, URZ ;  /* 0x000000700d477890 */ /* 0x000fe2000fffe0ff */
[----:B------:R-:W-:Y:S01]  /*a6c0*/  UMOV UR8, 0x0 ;  /* 0x0000000000087882 */ /* 0x000fe20000000000 */
[----:B------:R-:W-:Y:S01]  /*a6d0*/  UMOV UR9, 0x4100490 ;  /* 0x0410049000097882 */ /* 0x000fe20000000000 */
[----:B------:R-:W-:Y:S01]  /*a6e0*/  UMOV UR23, 0x40004040 ;  /* 0x4000404000177882 */ /* 0x000fe20000000000 */
[----:B------:R-:W-:-:S02]  /*a6f0*/  UIADD3 UR72, UPT, UPT, UR13, 0x78, URZ ;  /* 0x000000780d487890 */ /* 0x000fc4000fffe0ff */
        /* <DEDUP_REMOVED lines=16> */
[----:B------:R-:W-:Y:S01]  /*a800*/  UMOV UR4, UR11 ;  /* 0x0000000b00047c82 */ /* 0x000fe20008000000 */
[----:B------:R-:W-:Y:S01]  /*a810*/  UMOV UR5, URZ ;  /* 0x000000ff00057c82 */ /* 0x000fe20008000000 */
[----:B------:R1:W-:Y:S01]  /*a820*/  UTCHMMA tmem[UR69], gdesc[UR44], tmem[UR13], tmem[UR58], idesc[UR59], UPT ;  /* 0x00ff3a2c450079ea */ /* 0x0003e2000b80000d */
[----:B------:R-:W-:Y:S01]  /*a830*/  UMOV UR64, 0x0 ;  /* 0x0000000000407882 */ /* 0x000fe20000000000 */
[----:B------:R-:W-:Y:S01]  /*a840*/  UMOV UR65, 0x4100490 ;  /* 0x0410049000417882 */ /* 0x000fe20000000000 */
[----:B------:R1:W-:Y:S01]  /*a850*/  UTCHMMA tmem[UR70], gdesc[UR46], tmem[UR13], tmem[UR60], idesc[UR61], UPT ;  /* 0x00ff3c2e460079ea */ /* 0x0003e2000b80000d */
[----:B------:R-:W-:Y:S01]  /*a860*/  UMOV UR4, UR4 ;  /* 0x0000000400047c82 */ /* 0x000fe20008000000 */
[----:B------:R1:W-:Y:S01]  /*a870*/  UTCHMMA tmem[UR71], gdesc[UR48], tmem[UR13], tmem[UR62], idesc[UR63], UPT ;  /* 0x00ff3e30470079ea */ /* 0x0003e2000b80000d */
[----:B------:R1:W-:Y:S01]  /*a880*/  UTCHMMA tmem[UR72], gdesc[UR50], tmem[UR13], tmem[UR64], idesc[UR65], UPT ;  /* 0x00ff4032480079ea */ /* 0x0003e2000b80000d */
[----:B------:R1:W-:Y:S01]  /*a890*/  UTCBAR [UR4], URZ ;  /* 0x000000ff040073e9 */ /* 0x0003e200080000ff */
[----:B------:R-:W-:Y:S01]  /*a8a0*/  NOP ;  /* 0x0000000000007918 */ /* 0x000fe20000000000 */
.L_x_16:
[----:B0-----:R-:W0:Y:S01]  /*a8b0*/  LDC R4, c[0x0][0x3d4] ;  /* 0x0000f500ff047b82 */ /* 0x001e220000000800 */
[----:B------:R-:W-:Y:S01]  /*a8c0*/  UIADD3 UR21, UPT, UPT, UR21, 0x1, URZ ;  /* 0x0000000115157890 */ /* 0x000fe2000fffe0ff */
[----:B------:R-:W-:Y:S01]  /*a8d0*/  FFMA R154, R38, R154, R37 ;  /* 0x0000009a269a7223 */ /* 0x000fe20000000025 */
[----:B------:R-:W-:Y:S01]  /*a8e0*/  UIADD3 UR5, UPT, UPT, UR27, -0x80, URZ ;  /* 0xffffff801b057890 */ /* 0x000fe2000fffe0ff */
[----:B------:R-:W-:Y:S01]  /*a8f0*/  MOV R219, UR7 ;  /* 0x0000000700db7c02 */ /* 0x000fe20008000f00 */
[----:B------:R-:W-:Y:S01]  /*a900*/  UISETP.GT.AND UP2, UPT, UR21, 0x1, UPT ;  /* 0x000000011500788c */ /* 0x000fe2000bf44270 */
[----:B------:R-:W-:Y:S01]  /*a910*/  MOV R218, R124 ;  /* 0x0000007c00da7202 */ /* 0x000fe20000000f00 */
[----:B------:R-:W-:Y:S02]  /*a920*/  UIADD3 UR6, UPT, UPT, UR6, 0x80, URZ ;  /* 0x0000008006067890 */ /* 0x000fe4000fffe0ff */
[----:B-1----:R-:W-:Y:S02]  /*a930*/  USEL UR4, URZ, 0x1, !UP2 ;  /* 0x00000001ff047887 */ /* 0x002fe4000d000000 */
[----:B------:R-:W-:-:S02]  /*a940*/  USEL UR21, UR21, URZ, !UP2 ;  /* 0x000000ff15157287 */ /* 0x000fc4000d000000 */
[----:B------:R-:W-:Y:S02]  /*a950*/  UISETP.GE.AND UP2, UPT, UR6, UR5, UPT ;  /* 0x000000050600728c */ /* 0x000fe4000bf46270 */
[----:B------:R-:W-:Y:S01]  /*a960*/  ULOP3.LUT UR4, UR7, UR4, URZ, 0x3c, !UPT ;  /* 0x0000000407047292 */ /* 0x000fe2000f8e3cff */
[----:B0-----:R-:W-:-:S04]  /*a970*/  SHF.L.U32 R4, R4, 0x7, RZ ;  /* 0x0000000704047819 */ /* 0x001fc800000006ff */
[----:B------:R-:W-:Y:S02]  /*a980*/  IADD3 R155, PT, PT, R4, R155, RZ ;  /* 0x0000009b049b7210 */ /* 0x000fe40007ffe0ff */
[----:B------:R-:W0:Y:S02]  /*a990*/  LDC R4, c[0x0][0x3c4] ;  /* 0x0000f100ff047b82 */ /* 0x000e240000000800 */
[----:B0-----:R-:W-:-:S04]  /*a9a0*/  SHF.L.U32 R4, R4, 0x7, RZ ;  /* 0x0000000704047819 */ /* 0x001fc800000006ff */
[----:B------:R-:W-:Y:S01]  /*a9b0*/  IADD3 R125, PT, PT, R4, R125, RZ ;  /* 0x0000007d047d7210 */ /* 0x000fe20007ffe0ff */
[----:B------:R-:W-:Y:S06]  /*a9c0*/  BRA.U !UP2, `(.L_x_17) ;  /* 0xffffffc10ac07547 */ /* 0x000fec000b83ffff */
.L_x_12:
[----:B--2---:R-:W0:Y:S01]  /*a9d0*/  S2R R4, SR_TID.X ;  /* 0x0000000000047919 */ /* 0x004e220000002100 */
[----:B------:R-:W1:Y:S01]  /*a9e0*/  LDCU UR4, c[0x0][0x3f0] ;  /* 0x00007e00ff0477ac */ /* 0x000e620008000800 */
[C---:B------:R-:W-:Y:S02]  /*a9f0*/  FSETP.GEU.AND P3, PT, |R154|.reuse, 1.175494350822287508e-38, PT ;  /* 0x008000009a00780b */ /* 0x040fe40003f6e200 */
[----:B------:R-:W-:Y:S01]  /*aa00*/  FSETP.GT.AND P2, PT, |R154|, 8.50705917302346158658e+37, PT ;  /* 0x7e8000009a00780b */ /* 0x000fe20003f44200 */
[----:B-1----:R-:W-:Y:S01]  /*aa10*/  UISETP.GE.AND UP0, UPT, UR4, 0x1, UPT ;  /* 0x000000010400788c */ /* 0x002fe2000bf06270 */
[----:B0-----:R-:W-:-:S08]  /*aa20*/  IMAD.SHL.U32 R3, R4, 0x80, RZ ;  /* 0x0000008004037824 */ /* 0x001fd000078e00ff */
[----:B------:R-:W-:Y:S05]  /*aa30*/  BRA.U !UP0, `(.L_x_18) ;  /* 0x0000000108107547 */ /* 0x000fea000b800000 */
[----:B------:R-:W-:-:S06]  /*aa40*/  USHF.L.U32 UR7, UR7, 0x1f, URZ ;  /* 0x0000001f07077899 */ /* 0x000fcc00080006ff */
[----:B------:R-:W-:-:S04]  /*aa50*/  MOV R0, UR7 ;  /* 0x0000000700007c02 */ /* 0x000fc80008000f00 */
[----:B------:R-:W0:Y:S02]  /*aa60*/  SYNCS.PHASECHK.TRANS64.TRYWAIT P4, [UR11], R0 ;  /* 0x00000000ff0075a7 */ /* 0x000e24000808110b */
[----:B0-----:R-:W-:Y:S05]  /*aa70*/  @!P4 BRA `(.L_x_19) ;  /* 0x000000180068c947 */ /* 0x001fea0003800000 */
.L_x_18:
[----:B------:R-:W0:Y:S01]  /*aa80*/  S2R R50, SR_TID.X ;  /* 0x0000000000327919 */ /* 0x000e220000002100 */
[C---:B------:R-:W-:Y:S01]  /*aa90*/  FMUL R0, R154.reuse, 8388608 ;  /* 0x4b0000009a007820 */ /* 0x040fe20000400000 */
[----:B------:R-:W-:Y:S01]  /*aaa0*/  FSETP.GEU.AND P4, PT, R154, 1.175494350822287508e-38, PT ;  /* 0x008000009a00780b */ /* 0x000fe20003f8e000 */
[----:B------:R-:W-:Y:S01]  /*aab0*/  HFMA2 R43, -RZ, RZ, 1.443359375, -0.2030029296875 ;  /* 0x3dc6b27fff2b7431 */ /* 0x000fe200000001ff */
[----:B------:R-:W-:Y:S01]  /*aac0*/  BAR.SYNC.DEFER_BLOCKING 0x0 ;  /* 0x0000000000007b1d */ /* 0x000fe20000010000 */
[----:B------:R-:W-:Y:S02]  /*aad0*/  LOP3.LUT R3, R3, 0x800, RZ, 0xc0, !PT ;  /* 0x0000080003037812 */ /* 0x000fe400078ec0ff */
[----:B------:R-:W-:Y:S01]  /*aae0*/  FSEL R49, R0, R154, !P4 ;  /* 0x0000009a00317208 */ /* 0x000fe20006000000 */
[----:B------:R-:W-:-:S04]  /*aaf0*/  @P2 FMUL R154, R154, 0.25 ;  /* 0x3e8000009a9a2820 */ /* 0x000fc80000400000 */
[----:B------:R-:W1:Y:S01]  /*ab00*/  LDC R54, c[0x0][0x3e8] ;  /* 0x0000fa00ff367b82 */ /* 0x000e620000000800 */
[----:B------:R-:W2:Y:S01]  /*ab10*/  LDCU.64 UR4, c[0x0][0x3e0] ;  /* 0x00007c00ff0477ac */ /* 0x000ea20008000a00 */
[----:B------:R-:W-:Y:S01]  /*ab20*/  @!P3 FMUL R154, R154, 16777216 ;  /* 0x4b8000009a9ab820 */ /* 0x000fe20000400000 */
[----:B------:R-:W3:Y:S03]  /*ab30*/  S2R R66, SR_CTAID.X ;  /* 0x0000000000427919 */ /* 0x000ee60000002500 */
[----:B------:R-:W4:Y:S02]  /*ab40*/  MUFU.RCP R38, R154 ;  /* 0x0000009a00267308 */ /* 0x000f240000001000 */
[----:B------:R-:W5:Y:S01]  /*ab50*/  LDC.64 R60, c[0x0][0x398] ;  /* 0x0000e600ff3c7b82 */ /* 0x000f620000000a00 */
[----:B------:R-:W0:Y:S07]  /*ab60*/  @!P1 SYNCS.CCTL.IV [UR14+0xe000] ;  /* 0x00e00000ff0099b1 */ /* 0x000e2e000800000e */
[----:B0-----:R-:W-:Y:S01]  /*ab70*/  BAR.SYNC.DEFER_BLOCKING 0x0 ;  /* 0x0000000000007b1d */ /* 0x001fe20000010000 */
[----:B--2---:R-:W-:Y:S01]  /*ab80*/  UIMAD UR4, UR15, UR4, URZ ;  /* 0x000000040f0472a4 */ /* 0x004fe2000f8e02ff */
[----:B------:R-:W-:-:S02]  /*ab90*/  SHF.L.U32 R2, R50, 0x4, RZ ;  /* 0x0000000432027819 */ /* 0x000fc400000006ff */
[----:B------:R-:W-:Y:S02]  /*aba0*/  SHF.R.U32.HI R36, RZ, 0x2, R50 ;  /* 0x00000002ff247819 */ /* 0x000fe40000011632 */
[----:B------:R-:W-:Y:S01]  /*abb0*/  LOP3.LUT R0, R2, 0xf0, RZ, 0xc0, !PT ;  /* 0x000000f002007812 */ /* 0x000fe200078ec0ff */
[----:B------:R-:W-:Y:S01]  /*abc0*/  LDTM.16dp32bit_t0_t15.x32 R4, tmem[UR12] ;  /* 0x0000000c000479ee */ /* 0x000fe20008a80000 */
[----:B------:R-:W0:Y:S01]  /*abd0*/  LDTM.16dp32bit_t16_t31.x32 R4, tmem[UR12+0x20] ;  /* 0x0000200c000479ee */ /* 0x000e220008aa0000 */
[----:B------:R-:W-:Y:S02]  /*abe0*/  LOP3.LUT R36, R36, 0x18, RZ, 0xc0, !PT ;  /* 0x0000001824247812 */ /* 0x000fe400078ec0ff */
[----:B------:R-:W-:Y:S02]  /*abf0*/  IADD3 R40, PT, PT, R0, UR14, R3 ;  /* 0x0000000e00287c10 */ /* 0x000fe4000fffe003 */
[----:B------:R-:W-:Y:S02]  /*ac00*/  IADD3 R3, PT, PT, R49, -0x3f3504f3, RZ ;  /* 0xc0cafb0d31037810 */ /* 0x000fe40007ffe0ff */
[----:B------:R-:W-:-:S02]  /*ac10*/  SHF.L.U32 R0, R50, 0x3, RZ ;  /* 0x0000000332007819 */ /* 0x000fc400000006ff */
[----:B------:R-:W-:Y:S02]  /*ac20*/  LOP3.LUT R3, R3, 0xff800000, RZ, 0xc0, !PT ;  /* 0xff80000003037812 */ /* 0x000fe400078ec0ff */
[----:B------:R-:W-:Y:S02]  /*ac30*/  LOP3.LUT R37, R0, 0x300, RZ, 0xc0, !PT ;  /* 0x0000030000257812 */ /* 0x000fe400078ec0ff */
[----:B------:R-:W-:Y:S02]  /*ac40*/  LOP3.LUT R0, R36, 0x1f, R50, 0xf8, !PT ;  /* 0x0000001f24007812 */ /* 0x000fe400078ef832 */
[----:B------:R-:W-:Y:S01]  /*ac50*/  IADD3 R36, PT, PT, R49, -R3, RZ ;  /* 0x8000000331247210 */ /* 0x000fe20007ffe0ff */
[----:B------:R-:W2:Y:S01]  /*ac60*/  @!P1 SYNCS.CCTL.IV [UR14+0xe008] ;  /* 0x00e00800ff0099b1 */ /* 0x000ea2000800000e */
[----:B------:R-:W-:Y:S01]  /*ac70*/  IADD3 R48, PT, PT, R37, R40, RZ ;  /* 0x0000002825307210 */ /* 0x000fe20007ffe0ff */
[----:B------:R-:W-:Y:S01]  /*ac80*/  NOP ;  /* 0x0000000000007918 */ /* 0x000fe20000000000 */
[----:B------:R-:W-:Y:S01]  /*ac90*/  SHF.L.U32 R39, R0, 0x3, RZ ;  /* 0x0000000300277819 */ /* 0x000fe200000006ff */
[----:B------:R-:W-:Y:S01]  /*aca0*/  FADD R36, R36, -1 ;  /* 0xbf80000024247421 */ /* 0x000fe20000000000 */
[----:B------:R-:W-:Y:S01]  /*acb0*/  LOP3.LUT R41, R2, 0x30, RZ, 0xc0, !PT ;  /* 0x0000003002297812 */ /* 0x000fe200078ec0ff */
[----:B------:R-:W-:Y:S01]  /*acc0*/  IMAD.SHL.U32 R0, R0, 0x10, RZ ;  /* 0x0000001000007824 */ /* 0x000fe200078e00ff */
[----:B------:R-:W-:Y:S01]  /*acd0*/  LOP3.LUT R42, R39, 0xc0, RZ, 0xc0, !PT ;  /* 0x000000c0272a7812 */ /* 0x000fe200078ec0ff */
[----:B------:R-:W-:Y:S01]  /*ace0*/  FFMA.FTZ R37, R36, R43, -0.16845393180847167969 ;  /* 0xbe2c7f3024257423 */ /* 0x000fe2000001002b */
[----:B0-----:R-:W-:Y:S01]  /*acf0*/  @P2 FMUL R4, R4, 0.25 ;  /* 0x3e80000004042820 */ /* 0x001fe20000400000 */
[----:B------:R-:W-:Y:S01]  /*ad00*/  @P2 FMUL R6, R6, 0.25 ;  /* 0x3e80000006062820 */ /* 0x000fe20000400000 */
[----:B------:R-:W-:Y:S01]  /*ad10*/  @P2 FMUL R5, R5, 0.25 ;  /* 0x3e80000005052820 */ /* 0x000fe20000400000 */
[----:B------:R-:W-:Y:S01]  /*ad20*/  FFMA.FTZ R37, R36, R37, 0.1716887056827545166 ;  /* 0x3e2fcf2a24257423 */ /* 0x000fe20000010025 */
[----:B------:R-:W-:Y:S01]  /*ad30*/  @!P3 FMUL R4, R4, 16777216 ;  /* 0x4b8000000404b820 */ /* 0x000fe20000400000 */
[----:B------:R-:W-:Y:S01]  /*ad40*/  @!P3 FMUL R6, R6, 16777216 ;  /* 0x4b8000000606b820 */ /* 0x000fe20000400000 */
[----:B------:R-:W-:Y:S01]  /*ad50*/  @P2 FMUL R7, R7, 0.25 ;  /* 0x3e80000007072820 */ /* 0x000fe20000400000 */
[----:B------:R-:W-:Y:S01]  /*ad60*/  FFMA.FTZ R37, R36, R37, -0.17900948226451873779 ;  /* 0xbe374e4324257423 */ /* 0x000fe20000010025 */
[----:B------:R-:W-:Y:S01]  /*ad70*/  @P2 FMUL R8, R8, 0.25 ;  /* 0x3e80000008082820 */ /* 0x000fe20000400000 */
[----:B------:R-:W-:Y:S01]  /*ad80*/  @P2 FMUL R9, R9, 0.25 ;  /* 0x3e80000009092820 */ /* 0x000fe20000400000 */
[----:B------:R-:W-:Y:S01]  /*ad90*/  @P2 FMUL R10, R10, 0.25 ;  /* 0x3e8000000a0a2820 */ /* 0x000fe20000400000 */
[----:B------:R-:W-:Y:S01]  /*ada0*/  @P2 FMUL R11, R11, 0.25 ;  /* 0x3e8000000b0b2820 */ /* 0x000fe20000400000 */
[----:B------:R-:W-:Y:S01]  /*adb0*/  FSEL R2, RZ, -23, P4 ;  /* 0xc1b80000ff027808 */ /* 0x000fe20002000000 */
[C---:B----4-:R-:W-:Y:S01]  /*adc0*/  FMUL R4, R38.reuse, R4 ;  /* 0x0000000426047220 */ /* 0x050fe20000400000 */
[----:B------:R-:W-:Y:S01]  /*add0*/  I2FP.F32.S32 R3, R3 ;  /* 0x0000000300037245 */ /* 0x000fe20000201400 */
[----:B------:R-:W-:Y:S01]  /*ade0*/  FMUL R39, R38, R6 ;  /* 0x0000000626277220 */ /* 0x000fe20000400000 */
[----:B------:R-:W-:Y:S01]  /*adf0*/  FFMA.FTZ R37, R36, R37, 0.20512372255325317383 ;  /* 0x3e520bf424257423 */ /* 0x000fe20000010025 */
[----:B------:R-:W-:Y:S01]  /*ae00*/  @!P3 FMUL R5, R5, 16777216 ;  /* 0x4b8000000505b820 */ /* 0x000fe20000400000 */
[----:B------:R-:W-:Y:S01]  /*ae10*/  @!P3 FMUL R7, R7, 16777216 ;  /* 0x4b8000000707b820 */ /* 0x000fe20000400000 */
[----:B------:R-:W-:Y:S01]  /*ae20*/  @!P3 FMUL R8, R8, 16777216 ;  /* 0x4b8000000808b820 */ /* 0x000fe20000400000 */
[----:B------:R-:W-:Y:S01]  /*ae30*/  @!P3 FMUL R9, R9, 16777216 ;  /* 0x4b8000000909b820 */ /* 0x000fe20000400000 */
[----:B------:R-:W-:Y:S01]  /*ae40*/  @!P3 FMUL R10, R10, 16777216 ;  /* 0x4b8000000a0ab820 */ /* 0x000fe20000400000 */
[----:B------:R-:W-:Y:S01]  /*ae50*/  @!P3 FMUL R11, R11, 16777216 ;  /* 0x4b8000000b0bb820 */ /* 0x000fe20000400000 */
[----:B------:R-:W-:Y:S01]  /*ae60*/  @P2 FMUL R12, R12, 0.25 ;  /* 0x3e8000000c0c2820 */ /* 0x000fe20000400000 */
[----:B------:R-:W-:Y:S01]  /*ae70*/  @P2 FMUL R14, R14, 0.25 ;  /* 0x3e8000000e0e2820 */ /* 0x000fe20000400000 */
[----:B------:R-:W-:Y:S01]  /*ae80*/  @P2 FMUL R13, R13, 0.25 ;  /* 0x3e8000000d0d2820 */ /* 0x000fe20000400000 */
[----:B------:R-:W-:Y:S01]  /*ae90*/  @P2 FMUL R15, R15, 0.25 ;  /* 0x3e8000000f0f2820 */ /* 0x000fe20000400000 */
[----:B------:R-:W-:Y:S01]  /*aea0*/  @P2 FMUL R16, R16, 0.25 ;  /* 0x3e80000010102820 */ /* 0x000fe20000400000 */
[----:B------:R-:W-:Y:S01]  /*aeb0*/  @P2 FMUL R17, R17, 0.25 ;  /* 0x3e80000011112820 */ /* 0x000fe20000400000 */
[----:B------:R-:W-:Y:S01]  /*aec0*/  @P2 FMUL R18, R18, 0.25 ;  /* 0x3e80000012122820 */ /* 0x000fe20000400000 */
[----:B------:R-:W-:Y:S01]  /*aed0*/  @P2 FMUL R19, R19, 0.25 ;  /* 0x3e80000013132820 */ /* 0x000fe20000400000 */
[----:B------:R-:W-:Y:S01]  /*aee0*/  FFMA.FTZ R2, R3, 1.1920928955078125e-07, R2 ;  /* 0x3400000003027823 */ /* 0x000fe20000010002 */
[----:B------:R-:W-:Y:S01]  /*aef0*/  F2FP.BF16.F32.PACK_AB R40, R39, R4 ;  /* 0x000000042728723e */ /* 0x000fe200000010ff */
[----:B------:R-:W-:Y:S01]  /*af00*/  FFMA.FTZ R37, R36, R37, -0.24046532809734344482 ;  /* 0xbe763c8b24257423 */ /* 0x000fe20000010025 */
[C---:B------:R-:W-:Y:S01]  /*af10*/  FMUL R5, R38.reuse, R5 ;  /* 0x0000000526057220 */ /* 0x040fe20000400000 */
[C---:B------:R-:W-:Y:S01]  /*af20*/  FMUL R4, R38.reuse, R7 ;  /* 0x0000000726047220 */ /* 0x040fe20000400000 */
[C---:B------:R-:W-:Y:S01]  /*af30*/  FMUL R8, R38.reuse, R8 ;  /* 0x0000000826087220 */ /* 0x040fe20000400000 */
[C---:B------:R-:W-:Y:S01]  /*af40*/  FMUL R9, R38.reuse, R9 ;  /* 0x0000000926097220 */ /* 0x040fe20000400000 */
[C---:B------:R-:W-:Y:S01]  /*af50*/  FMUL R3, R38.reuse, R10 ;  /* 0x0000000a26037220 */ /* 0x040fe20000400000 */
[----:B------:R-:W-:Y:S01]  /*af60*/  FMUL R6, R38, R11 ;  /* 0x0000000b26067220 */ /* 0x000fe20000400000 */
[----:B------:R-:W-:Y:S01]  /*af70*/  @!P3 FMUL R12, R12, 16777216 ;  /* 0x4b8000000c0cb820 */ /* 0x000fe20000400000 */
[----:B------:R-:W-:Y:S01]  /*af80*/  @!P3 FMUL R14, R14, 16777216 ;  /* 0x4b8000000e0eb820 */ /* 0x000fe20000400000 */
[----:B------:R-:W-:Y:S01]  /*af90*/  @!P3 FMUL R13, R13, 16777216 ;  /* 0x4b8000000d0db820 */ /* 0x000fe20000400000 */
[----:B------:R-:W-:Y:S01]  /*afa0*/  @!P3 FMUL R15, R15, 16777216 ;  /* 0x4b8000000f0fb820 */ /* 0x000fe20000400000 */
[----:B------:R-:W-:Y:S01]  /*afb0*/  @!P3 FMUL R16, R16, 16777216 ;  /* 0x4b8000001010b820 */ /* 0x000fe20000400000 */
[----:B------:R-:W-:Y:S01]  /*afc0*/  @!P3 FMUL R17, R17, 16777216 ;  /* 0x4b8000001111b820 */ /* 0x000fe20000400000 */
[----:B------:R-:W-:Y:S01]  /*afd0*/  @!P3 FMUL R18, R18, 16777216 ;  /* 0x4b8000001212b820 */ /* 0x000fe20000400000 */
[----:B------:R-:W-:Y:S01]  /*afe0*/  @!P3 FMUL R19, R19, 16777216 ;  /* 0x4b8000001313b820 */ /* 0x000fe20000400000 */
[----:B------:R-:W-:Y:S01]  /*aff0*/  FFMA.FTZ R37, R36, R37, 0.28857114911079406738 ;  /* 0x3e93bf9924257423 */ /* 0x000fe20000010025 */
[----:B------:R-:W-:Y:S01]  /*b000*/  IADD3 R63, PT, PT, R42, UR14, R41 ;  /* 0x0000000e2a3f7c10 */ /* 0x000fe2000fffe029 */
[----:B------:R-:W-:Y:S01]  /*b010*/  FMUL R12, R38, R12 ;  /* 0x0000000c260c7220 */ /* 0x000fe20000400000 */
[----:B------:R-:W-:Y:S01]  /*b020*/  F2FP.BF16.F32.PACK_AB R44, R4, R5 ;  /* 0x00000005042c723e */ /* 0x000fe200000010ff */
[C---:B------:R-:W-:Y:S01]  /*b030*/  FMUL R7, R38.reuse, R14 ;  /* 0x0000000e26077220 */ /* 0x040fe20000400000 */
[----:B------:R-:W-:Y:S01]  /*b040*/  F2FP.BF16.F32.PACK_AB R41, R3, R8 ;  /* 0x000000080329723e */ /* 0x000fe200000010ff */
[----:B------:R-:W-:Y:S01]  /*b050*/  FMUL R13, R38, R13 ;  /* 0x0000000d260d7220 */ /* 0x000fe20000400000 */
[----:B------:R-:W-:Y:S01]  /*b060*/  F2FP.BF16.F32.PACK_AB R45, R6, R9 ;  /* 0x00000009062d723e */ /* 0x000fe200000010ff */
[C---:B------:R-:W-:Y:S01]  /*b070*/  FMUL R4, R38.reuse, R15 ;  /* 0x0000000f26047220 */ /* 0x040fe20000400000 */
[C---:B------:R-:W-:Y:S01]  /*b080*/  FMUL R16, R38.reuse, R16 ;  /* 0x0000001026107220 */ /* 0x040fe20000400000 */
[C---:B------:R-:W-:Y:S01]  /*b090*/  FMUL R17, R38.reuse, R17 ;  /* 0x0000001126117220 */ /* 0x040fe20000400000 */
[C---:B------:R-:W-:Y:S01]  /*b0a0*/  FMUL R3, R38.reuse, R18 ;  /* 0x0000001226037220 */ /* 0x040fe20000400000 */
[----:B------:R-:W-:Y:S01]  /*b0b0*/  FMUL R6, R38, R19 ;  /* 0x0000001326067220 */ /* 0x000fe20000400000 */
[----:B------:R-:W-:Y:S01]  /*b0c0*/  FFMA.FTZ R37, R36, R37, -0.36067417263984680176 ;  /* 0xbeb8aa4924257423 */ /* 0x000fe20000010025 */
[----:B------:R-:W-:Y:S01]  /*b0d0*/  F2FP.BF16.F32.PACK_AB R42, R7, R12 ;  /* 0x0000000c072a723e */ /* 0x000fe200000010ff */
[----:B------:R-:W-:Y:S01]  /*b0e0*/  @P2 FMUL R28, R28, 0.25 ;  /* 0x3e8000001c1c2820 */ /* 0x000fe20000400000 */
[----:B------:R-:W-:Y:S01]  /*b0f0*/  F2FP.BF16.F32.PACK_AB R46, R4, R13 ;  /* 0x0000000d042e723e */ /* 0x000fe200000010ff */
[----:B------:R-:W-:Y:S01]  /*b100*/  FFMA.FTZ R37, R36, R37, 0.48089820146560668945 ;  /* 0x3ef6384a24257423 */ /* 0x000fe20000010025 */
[----:B------:R-:W-:Y:S01]  /*b110*/  F2FP.BF16.F32.PACK_AB R43, R3, R16 ;  /* 0x00000010032b723e */ /* 0x000fe200000010ff */
[----:B------:R-:W-:Y:S01]  /*b120*/  @P2 FMUL R30, R30, 0.25 ;  /* 0x3e8000001e1e2820 */ /* 0x000fe20000400000 */
[----:B------:R-:W-:Y:S01]  /*b130*/  F2FP.BF16.F32.PACK_AB R47, R6, R17 ;  /* 0x00000011062f723e */ /* 0x000fe200000010ff */
[----:B------:R-:W-:Y:S01]  /*b140*/  FFMA.FTZ R37, R36, R37, -0.72134751081466674805 ;  /* 0xbf38aa3b24257423 */ /* 0x000fe20000010025 */
[----:B------:R-:W-:Y:S01]  /*b150*/  ISETP.GE.U32.AND P4, PT, R49, 0x7f800000, PT ;  /* 0x7f8000003100780c */ /* 0x000fe20003f86070 */
[----:B--2---:R0:W-:Y:S01]  /*b160*/  STS.128 [R48], R40 ;  /* 0x0000002830007388 */ /* 0x0041e20000000c00 */
[----:B------:R-:W-:Y:S01]  /*b170*/  LOP3.LUT R67, R50, 0x3f, RZ, 0xc0, !PT ;  /* 0x0000003f32437812 */ /* 0x000fe200078ec0ff */
[----:B------:R-:W-:Y:S01]  /*b180*/  FMUL R37, R36, R37 ;  /* 0x0000002524257220 */ /* 0x000fe20000400000 */
[----:B------:R-:W-:Y:S01]  /*b190*/  SHF.R.U32.HI R9, RZ, 0x6, R50 ;  /* 0x00000006ff097819 */ /* 0x000fe20000011632 */
[----:B------:R2:W-:Y:S01]  /*b1a0*/  STS.128 [R48+0x400], R44 ;  /* 0x0004002c30007388 */ /* 0x0005e20000000c00 */
[----:B---3--:R-:W-:Y:S01]  /*b1b0*/  LEA R66, R66, R67, 0x6 ;  /* 0x0000004342427211 */ /* 0x008fe200078e30ff */
[----:B------:R-:W-:Y:S01]  /*b1c0*/  FMUL R37, R36, R37 ;  /* 0x0000002524257220 */ /* 0x000fe20000400000 */
[----:B------:R-:W-:Y:S01]  /*b1d0*/  SGXT.U32 R9, R9, 0x1 ;  /* 0x000000010909781a */ /* 0x000fe20000000000 */
[----:B------:R-:W-:Y:S01]  /*b1e0*/  @P2 FMUL R20, R20, 0.25 ;  /* 0x3e80000014142820 */ /* 0x000fe20000400000 */
[----:B------:R-:W-:Y:S01]  /*b1f0*/  @P2 FMUL R21, R21, 0.25 ;  /* 0x3e80000015152820 */ /* 0x000fe20000400000 */
[----:B------:R-:W-:-:S02]  /*b200*/  IMAD R3, R66, UR5, RZ ;  /* 0x0000000542037c24 */ /* 0x000fc4000f8e02ff */
[----:B------:R-:W-:Y:S01]  /*b210*/  FFMA.FTZ R37, R36, 1.4426950216293334961, R37 ;  /* 0x3fb8aa3b24257823 */ /* 0x000fe20000010025 */
[----:B------:R-:W-:Y:S01]  /*b220*/  USHF.L.U32 UR5, UR4, 0x1, URZ ;  /* 0x0000000104057899 */ /* 0x000fe200080006ff */
[----:B-1----:R-:W-:Y:S02]  /*b230*/  IMAD R9, R9, R54, RZ ;  /* 0x0000003609097224 */ /* 0x002fe400078e02ff */
[----:B------:R-:W-:Y:S01]  /*b240*/  @P2 FMUL R22, R22, 0.25 ;  /* 0x3e80000016162820 */ /* 0x000fe20000400000 */
[----:B------:R-:W-:Y:S01]  /*b250*/  @P2 FMUL R23, R23, 0.25 ;  /* 0x3e80000017172820 */ /* 0x000fe20000400000 */
[----:B------:R-:W-:Y:S01]  /*b260*/  @P2 FMUL R24, R24, 0.25 ;  /* 0x3e80000018182820 */ /* 0x000fe20000400000 */
[----:B------:R-:W-:Y:S01]  /*b270*/  @P2 FMUL R26, R26, 0.25 ;  /* 0x3e8000001a1a2820 */ /* 0x000fe20000400000 */
[----:B------:R-:W-:Y:S01]  /*b280*/  @P4 IMAD.MOV.U32 R4, RZ, RZ, 0x7f800000 ;  /* 0x7f800000ff044424 */ /* 0x000fe200078e00ff */
[----:B------:R-:W-:Y:S01]  /*b290*/  SHF.L.U32 R5, R3, 0x1, RZ ;  /* 0x0000000103057819 */ /* 0x000fe200000006ff */
[----:B------:R-:W-:Y:S01]  /*b2a0*/  @P2 FMUL R32, R32, 0.25 ;  /* 0x3e80000020202820 */ /* 0x000fe20000400000 */
[----:B------:R-:W-:Y:S01]  /*b2b0*/  @P2 FMUL R34, R34, 0.25 ;  /* 0x3e80000022222820 */ /* 0x000fe20000400000 */
[----:B------:R-:W-:Y:S01]  /*b2c0*/  @!P3 FMUL R28, R28, 16777216 ;  /* 0x4b8000001c1cb820 */ /* 0x000fe20000400000 */
[----:B------:R-:W-:Y:S01]  /*b2d0*/  @!P3 FMUL R30, R30, 16777216 ;  /* 0x4b8000001e1eb820 */ /* 0x000fe20000400000 */
[----:B------:R-:W-:Y:S01]  /*b2e0*/  FADD R2, R2, R37 ;  /* 0x0000002502027221 */ /* 0x000fe20000000000 */
[----:B------:R-:W-:Y:S01]  /*b2f0*/  @!P3 FMUL R20, R20, 16777216 ;  /* 0x4b8000001414b820 */ /* 0x000fe20000400000 */
[----:B------:R-:W-:Y:S01]  /*b300*/  @!P3 FMUL R21, R21, 16777216 ;  /* 0x4b8000001515b820 */ /* 0x000fe20000400000 */
[----:B------:R-:W-:Y:S01]  /*b310*/  @!P3 FMUL R22, R22, 16777216 ;  /* 0x4b8000001616b820 */ /* 0x000fe20000400000 */
[----:B------:R-:W-:Y:S01]  /*b320*/  @!P3 FMUL R23, R23, 16777216 ;  /* 0x4b8000001717b820 */ /* 0x000fe20000400000 */
[----:B------:R-:W-:Y:S01]  /*b330*/  @!P3 FMUL R24, R24, 16777216 ;  /* 0x4b8000001818b820 */ /* 0x000fe20000400000 */
[----:B------:R-:W-:Y:S01]  /*b340*/  @!P3 FMUL R26, R26, 16777216 ;  /* 0x4b8000001a1ab820 */ /* 0x000fe20000400000 */
[----:B------:R-:W-:Y:S01]  /*b350*/  LOP3.LUT R64, R50, 0x7f, RZ, 0xc0, !PT ;  /* 0x0000007f32407812 */ /* 0x000fe200078ec0ff */
[----:B------:R-:W-:Y:S01]  /*b360*/  @P4 FFMA.FTZ R2, R49, R4, +INF ;  /* 0x7f80000031024423 */ /* 0x000fe20000010004 */
[----:B------:R-:W-:Y:S01]  /*b370*/  LEA R10, R54, R9, 0x1 ;  /* 0x00000009360a7211 */ /* 0x000fe200078e08ff */
[----:B------:R-:W-:Y:S01]  /*b380*/  @!P3 FMUL R32, R32, 16777216 ;  /* 0x4b8000002020b820 */ /* 0x000fe20000400000 */
[----:B-----5:R-:W-:Y:S01]  /*b390*/  IADD3 R60, P4, P5, R5, UR5, R60 ;  /* 0x00000005053c7c10 */ /* 0x020fe2000fd9e03c */
[----:B------:R-:W-:Y:S01]  /*b3a0*/  UIMAD.WIDE UR4, UR4, 0x2, URZ ;  /* 0x00000002040478a5 */ /* 0x000fe2000f8e02ff */
[----:B------:R-:W-:Y:S01]  /*b3b0*/  @!P3 FMUL R34, R34, 16777216 ;  /* 0x4b8000002222b820 */ /* 0x000fe20000400000 */
[C---:B------:R-:W-:Y:S01]  /*b3c0*/  FMUL R28, R38.reuse, R28 ;  /* 0x0000001c261c7220 */ /* 0x040fe20000400000 */
[----:B------:R-:W-:Y:S01]  /*b3d0*/  FMUL R17, R38, R30 ;  /* 0x0000001e26117220 */ /* 0x000fe20000400000 */
[----:B------:R-:W-:-:S04]  /*b3e0*/  IMAD.HI R4, R3, 0x2, RZ ;  /* 0x0000000203047827 */ /* 0x000fc800078e02ff */
[C---:B------:R-:W-:Y:S01]  /*b3f0*/  FMUL R20, R38.reuse, R20 ;  /* 0x0000001426147220 */ /* 0x040fe20000400000 */
[C---:B------:R-:W-:Y:S01]  /*b400*/  FMUL R21, R38.reuse, R21 ;  /* 0x0000001526157220 */ /* 0x040fe20000400000 */
[C---:B------:R-:W-:Y:S01]  /*b410*/  FMUL R5, R38.reuse, R22 ;  /* 0x0000001626057220 */ /* 0x040fe20000400000 */
[C---:B------:R-:W-:Y:S01]  /*b420*/  FMUL R6, R38.reuse, R23 ;  /* 0x0000001726067220 */ /* 0x040fe20000400000 */
[C---:B------:R-:W-:Y:S01]  /*b430*/  FMUL R24, R38.reuse, R24 ;  /* 0x0000001826187220 */ /* 0x040fe20000400000 */
[----:B------:R-:W-:Y:S01]  /*b440*/  FMUL R7, R38, R26 ;  /* 0x0000001a26077220 */ /* 0x000fe20000400000 */
[----:B------:R-:W-:Y:S01]  /*b450*/  LEA R50, R64, UR14, 0x4 ;  /* 0x0000000e40327c11 */ /* 0x000fe2000f8e20ff */
[----:B------:R-:W-:Y:S01]  /*b460*/  BAR.SYNC.DEFER_BLOCKING 0x0 ;  /* 0x0000000000007b1d */ /* 0x000fe20000010000 */
[----:B------:R-:W-:Y:S01]  /*b470*/  LEA R11, R54, R10, 0x1 ;  /* 0x0000000a360b7211 */ /* 0x000fe200078e08ff */
[C---:B------:R-:W-:Y:S01]  /*b480*/  FMUL R32, R38.reuse, R32 ;  /* 0x0000002026207220 */ /* 0x040fe20000400000 */
[----:B------:R-:W-:Y:S01]  /*b490*/  FMUL R19, R38, R34 ;  /* 0x0000002226137220 */ /* 0x000fe20000400000 */
[----:B0-----:R-:W-:Y:S01]  /*b4a0*/  F2FP.BF16.F32.PACK_AB R42, R17, R28 ;  /* 0x0000001c112a723e */ /* 0x001fe200000010ff */
[----:B------:R-:W-:Y:S01]  /*b4b0*/  @P2 FMUL R25, R25, 0.25 ;  /* 0x3e80000019192820 */ /* 0x000fe20000400000 */
[----:B------:R-:W-:Y:S01]  /*b4c0*/  IADD3.X R62, PT, PT, R4, UR5, R61, P4, P5 ;  /* 0x00000005043e7c10 */ /* 0x000fe2000a7ea43d */
[----:B------:R-:W-:Y:S01]  /*b4d0*/  @P2 FMUL R27, R27, 0.25 ;  /* 0x3e8000001b1b2820 */ /* 0x000fe20000400000 */
[----:B------:R-:W-:Y:S01]  /*b4e0*/  F2FP.BF16.F32.PACK_AB R40, R5, R20 ;  /* 0x000000140528723e */ /* 0x000fe200000010ff */
[----:B------:R-:W-:Y:S01]  /*b4f0*/  @P2 FMUL R29, R29, 0.25 ;  /* 0x3e8000001d1d2820 */ /* 0x000fe20000400000 */
[----:B--2---:R-:W-:Y:S01]  /*b500*/  F2FP.BF16.F32.PACK_AB R44, R6, R21 ;  /* 0x00000015062c723e */ /* 0x004fe200000010ff */
[----:B------:R-:W-:Y:S01]  /*b510*/  @P2 FMUL R31, R31, 0.25 ;  /* 0x3e8000001f1f2820 */ /* 0x000fe20000400000 */
[----:B------:R-:W-:Y:S01]  /*b520*/  F2FP.BF16.F32.PACK_AB R41, R7, R24 ;  /* 0x000000180729723e */ /* 0x000fe200000010ff */
[----:B------:R-:W-:Y:S01]  /*b530*/  @P2 FMUL R33, R33, 0.25 ;  /* 0x3e80000021212820 */ /* 0x000fe20000400000 */
[C---:B------:R-:W-:Y:S01]  /*b540*/  LEA R17, R54.reuse, R11, 0x1 ;  /* 0x0000000b36117211 */ /* 0x040fe200078e08ff */
[----:B------:R-:W-:Y:S01]  /*b550*/  @P2 FMUL R35, R35, 0.25 ;  /* 0x3e80000023232820 */ /* 0x000fe20000400000 */
[----:B------:R-:W-:Y:S01]  /*b560*/  F2FP.BF16.F32.PACK_AB R43, R19, R32 ;  /* 0x00000020132b723e */ /* 0x000fe200000010ff */
[----:B------:R-:W-:Y:S01]  /*b570*/  @!P3 FMUL R25, R25, 16777216 ;  /* 0x4b8000001919b820 */ /* 0x000fe20000400000 */
[C---:B------:R-:W-:Y:S01]  /*b580*/  LEA R19, R54.reuse, R17, 0x1 ;  /* 0x0000001136137211 */ /* 0x040fe200078e08ff */
[----:B------:R-:W-:Y:S01]  /*b590*/  @!P3 FMUL R27, R27, 16777216 ;  /* 0x4b8000001b1bb820 */ /* 0x000fe20000400000 */
[----:B------:R-:W-:Y:S01]  /*b5a0*/  @!P3 FMUL R29, R29, 16777216 ;  /* 0x4b8000001d1db820 */ /* 0x000fe20000400000 */
[----:B------:R-:W-:Y:S01]  /*b5b0*/  @!P3 FMUL R31, R31, 16777216 ;  /* 0x4b8000001f1fb820 */ /* 0x000fe20000400000 */
[C---:B------:R-:W-:Y:S01]  /*b5c0*/  LEA R20, R54.reuse, R19, 0x1 ;  /* 0x0000001336147211 */ /* 0x040fe200078e08ff */
[----:B------:R-:W-:Y:S01]  /*b5d0*/  @!P3 FMUL R33, R33, 16777216 ;  /* 0x4b8000002121b820 */ /* 0x000fe20000400000 */
[----:B------:R-:W0:Y:S01]  /*b5e0*/  LDS.128 R12, [R50] ;  /* 0x00000000320c7984 */ /* 0x000e220000000c00 */
[----:B------:R-:W-:Y:S01]  /*b5f0*/  @!P3 FMUL R35, R35, 16777216 ;  /* 0x4b8000002323b820 */ /* 0x000fe20000400000 */
[----:B------:R-:W-:Y:S01]  /*b600*/  LEA R21, R54, R20, 0x1 ;  /* 0x0000001436157211 */ /* 0x000fe200078e08ff */
[C---:B------:R-:W-:Y:S01]  /*b610*/  FMUL R25, R38.reuse, R25 ;  /* 0x0000001926197220 */ /* 0x040fe20000400000 */
[----:B------:R-:W-:Y:S01]  /*b620*/  LDS.128 R4, [R50+0x800] ;  /* 0x0008000032047984 */ /* 0x000fe20000000c00 */
[C---:B------:R-:W-:Y:S01]  /*b630*/  FMUL R8, R38.reuse, R27 ;  /* 0x0000001b26087220 */ /* 0x040fe20000400000 */
[C---:B------:R-:W-:Y:S01]  /*b640*/  FMUL R29, R38.reuse, R29 ;  /* 0x0000001d261d7220 */ /* 0x040fe20000400000 */
[C---:B------:R-:W-:Y:S01]  /*b650*/  FMUL R16, R38.reuse, R31 ;  /* 0x0000001f26107220 */ /* 0x040fe20000400000 */
[----:B------:R-:W-:Y:S01]  /*b660*/  BAR.SYNC.DEFER_BLOCKING 0x0 ;  /* 0x0000000000007b1d */ /* 0x000fe20000010000 */
[C---:B------:R-:W-:Y:S01]  /*b670*/  FMUL R33, R38.reuse, R33 ;  /* 0x0000002126217220 */ /* 0x040fe20000400000 */
[----:B------:R-:W-:Y:S01]  /*b680*/  FMUL R38, R38, R35 ;  /* 0x0000002326267220 */ /* 0x000fe20000400000 */
[----:B------:R-:W-:-:S02]  /*b690*/  LEA R22, R54, R21, 0x1 ;  /* 0x0000001536167211 */ /* 0x000fc400078e08ff */
[----:B------:R-:W-:Y:S01]  /*b6a0*/  F2FP.BF16.F32.PACK_AB R45, R8, R25 ;  /* 0x00000019082d723e */ /* 0x000fe200000010ff */
[----:B------:R-:W1:Y:S01]  /*b6b0*/  LDCU UR4, c[0x0][0x3ec] ;  /* 0x00007d80ff0477ac */ /* 0x000e620008000800 */
[----:B------:R-:W-:Y:S02]  /*b6c0*/  LEA R23, R54, R22, 0x1 ;  /* 0x0000001636177211 */ /* 0x000fe400078e08ff */
[----:B------:R-:W-:Y:S02]  /*b6d0*/  F2FP.BF16.F32.PACK_AB R46, R16, R29 ;  /* 0x0000001d102e723e */ /* 0x000fe400000010ff */
[----:B------:R-:W-:Y:S02]  /*b6e0*/  F2FP.BF16.F32.PACK_AB R47, R38, R33 ;  /* 0x00000021262f723e */ /* 0x000fe400000010ff */
[----:B------:R-:W-:Y:S02]  /*b6f0*/  LEA R24, R54, R23, 0x1 ;  /* 0x0000001736187211 */ /* 0x000fe400078e08ff */
[----:B------:R-:W-:-:S02]  /*b700*/  FSETP.NEU.AND P1, PT, R49, RZ, PT ;  /* 0x000000ff3100720b */ /* 0x000fc40003f2d000 */
[-C--:B------:R-:W-:Y:S01]  /*b710*/  LEA R8, P2, R10, R60.reuse, 0x1 ;  /* 0x0000003c0a087211 */ /* 0x080fe200078408ff */
[----:B------:R-:W-:Y:S01]  /*b720*/  IMAD R25, R54, 0x2, R24 ;  /* 0x0000000236197824 */ /* 0x000fe200078e0218 */
[----:B------:R-:W-:Y:S02]  /*b730*/  FSEL R3, R2, -INF , P1 ;  /* 0xff80000002037808 */ /* 0x000fe40000800000 */
[----:B------:R-:W-:Y:S02]  /*b740*/  LEA R2, P1, R9, R60, 0x1 ;  /* 0x0000003c09027211 */ /* 0x000fe400078208ff */
[C---:B------:R-:W-:Y:S01]  /*b750*/  LEA R26, R54.reuse, R25, 0x1 ;  /* 0x00000019361a7211 */ /* 0x040fe200078e08ff */
[----:B------:R-:W-:Y:S01]  /*b760*/  STS.128 [R48], R40 ;  /* 0x0000002830007388 */ /* 0x000fe20000000c00 */
[----:B------:R-:W-:Y:S01]  /*b770*/  FFMA R124, R3, 0.69314718246459960938, R124 ;  /* 0x3f317218037c7823 */ /* 0x000fe2000000007c */
[----:B------:R-:W-:Y:S01]  /*b780*/  LEA.HI.X.SX32 R3, R9, R62, 0x1, P1 ;  /* 0x0000003e09037211 */ /* 0x000fe200008f0eff */
[----:B-1----:R-:W-:Y:S01]  /*b790*/  UIMAD UR4, UR15, UR4, URZ ;  /* 0x000000040f0472a4 */ /* 0x002fe2000f8e02ff */
[----:B------:R-:W-:Y:S01]  /*b7a0*/  STS.128 [R48+0x400], R44 ;  /* 0x0004002c30007388 */ /* 0x000fe20000000c00 */
[----:B------:R-:W-:-:S02]  /*b7b0*/  LEA R27, R54, R26, 0x1 ;  /* 0x0000001a361b7211 */ /* 0x000fc400078e08ff */
[----:B------:R-:W-:Y:S01]  /*b7c0*/  LEA.HI.X.SX32 R9, R10, R62, 0x1, P2 ;  /* 0x0000003e0a097211 */ /* 0x000fe200010f0eff */
[----:B------:R-:W-:Y:S01]  /*b7d0*/  BAR.SYNC.DEFER_BLOCKING 0x0 ;  /* 0x0000000000007b1d */ /* 0x000fe20000010000 */
[C---:B------:R-:W-:Y:S01]  /*b7e0*/  LEA R10, P1, R11.reuse, R60, 0x1 ;  /* 0x0000003c0b0a7211 */ /* 0x040fe200078208ff */
[----:B------:R-:W-:Y:S01]  /*b7f0*/  USHF.L.U32 UR6, UR4, 0x2, URZ ;  /* 0x0000000204067899 */ /* 0x000fe200080006ff */
[C---:B------:R-:W-:Y:S01]  /*b800*/  LEA R28, R54.reuse, R27, 0x1 ;  /* 0x0000001b361c7211 */ /* 0x040fe200078e08ff */
[----:B------:R-:W-:Y:S01]  /*b810*/  UIMAD.WIDE UR4, UR4, 0x4, URZ ;  /* 0x00000004040478a5 */ /* 0x000fe2000f8e02ff */
[----:B------:R-:W-:Y:S02]  /*b820*/  LEA.HI.X.SX32 R11, R11, R62, 0x1, P1 ;  /* 0x0000003e0b0b7211 */ /* 0x000fe400008f0eff */
[----:B------:R-:W-:Y:S02]  /*b830*/  LEA R29, R54, R28, 0x1 ;  /* 0x0000001c361d7211 */ /* 0x000fe400078e08ff */
[----:B------:R-:W-:-:S02]  /*b840*/  LEA R16, P1, R17, R60, 0x1 ;  /* 0x0000003c11107211 */ /* 0x000fc400078208ff */
[C---:B------:R-:W-:Y:S02]  /*b850*/  LEA R31, R54.reuse, R29, 0x1 ;  /* 0x0000001d361f7211 */ /* 0x040fe400078e08ff */
[----:B------:R-:W-:Y:S02]  /*b860*/  LEA.HI.X.SX32 R17, R17, R62, 0x1, P1 ;  /* 0x0000003e11117211 */ /* 0x000fe400008f0eff */
[C---:B------:R-:W-:Y:S02]  /*b870*/  LEA R18, P1, R19.reuse, R60, 0x1 ;  /* 0x0000003c13127211 */ /* 0x040fe400078208ff */
[C---:B------:R-:W-:Y:S02]  /*b880*/  LEA R32, R54.reuse, R31, 0x1 ;  /* 0x0000001f36207211 */ /* 0x040fe400078e08ff */
[----:B------:R-:W-:Y:S02]  /*b890*/  LEA.HI.X.SX32 R19, R19, R62, 0x1, P1 ;  /* 0x0000003e13137211 */ /* 0x000fe400008f0eff */
[----:B------:R-:W-:-:S02]  /*b8a0*/  LEA R33, R54, R32, 0x1 ;  /* 0x0000002036217211 */ /* 0x000fc400078e08ff */
[----:B0-----:R-:W-:Y:S01]  /*b8b0*/  PRMT R30, R13, 0x7632, R30 ;  /* 0x000076320d1e7816 */ /* 0x001fe2000000001e */
[----:B------:R0:W-:Y:S01]  /*b8c0*/  STG.E.U16 desc[UR28][R2.64], R12 ;  /* 0x0000000c02007986 */ /* 0x0001e2000c10151c */
[----:B------:R-:W-:-:S04]  /*b8d0*/  LEA R35, R54, R33, 0x1 ;  /* 0x0000002136237211 */ /* 0x000fc800078e08ff */
[----:B------:R-:W-:-:S04]  /*b8e0*/  LEA R37, R54, R35, 0x1 ;  /* 0x0000002336257211 */ /* 0x000fc800078e08ff */
[----:B------:R-:W-:Y:S02]  /*b8f0*/  LEA R39, R54, R37, 0x1 ;  /* 0x0000002536277211 */ /* 0x000fe400078e08ff */
[----:B0-----:R-:W-:Y:S02]  /*b900*/  PRMT R3, R12, 0x7632, R3 ;  /* 0x000076320c037816 */ /* 0x001fe40000000003 */
[-C--:B------:R-:W-:Y:S01]  /*b910*/  LEA R2, P1, R20, R60.reuse, 0x1 ;  /* 0x0000003c14027211 */ /* 0x080fe200078208ff */
[C---:B------:R-:W-:Y:S02]  /*b920*/  IMAD R41, R54.reuse, 0x2, R39 ;  /* 0x0000000236297824 */ /* 0x040fe400078e0227 */
[----:B------:R0:W-:Y:S03]  /*b930*/  STG.E.U16 desc[UR28][R8.64], R3 ;  /* 0x0000000308007986 */ /* 0x0001e6000c10151c */
[----:B------:R-:W-:Y:S01]  /*b940*/  LEA R43, R54, R41, 0x1 ;  /* 0x00000029362b7211 */ /* 0x000fe200078e08ff */
[----:B------:R1:W-:Y:S01]  /*b950*/  STG.E.U16 desc[UR28][R10.64], R13 ;  /* 0x0000000d0a007986 */ /* 0x0003e2000c10151c */
[----:B------:R-:W-:-:S02]  /*b960*/  LEA R40, P3, R41, R60, 0x1 ;  /* 0x0000003c29287211 */ /* 0x000fc400078608ff */
[C---:B------:R-:W-:Y:S01]  /*b970*/  LEA R45, R54.reuse, R43, 0x1 ;  /* 0x0000002b362d7211 */ /* 0x040fe200078e08ff */
[----:B------:R-:W2:Y:S01]  /*b980*/  LDS.128 R8, [R50] ;  /* 0x0000000032087984 */ /* 0x000ea20000000c00 */
[-C--:B------:R-:W-:Y:S02]  /*b990*/  LEA.HI.X.SX32 R41, R41, R62.reuse, 0x1, P3 ;  /* 0x0000003e29297211 */ /* 0x080fe400018f0eff */
[----:B------:R-:W-:Y:S01]  /*b9a0*/  LEA R47, R54, R45, 0x1 ;  /* 0x0000002d362f7211 */ /* 0x000fe200078e08ff */
[----:B------:R-:W-:Y:S01]  /*b9b0*/  STG.E.U16 desc[UR28][R16.64], R30 ;  /* 0x0000001e10007986 */ /* 0x000fe2000c10151c */
[----:B0-----:R-:W-:Y:S02]  /*b9c0*/  LEA.HI.X.SX32 R3, R20, R62, 0x1, P1 ;  /* 0x0000003e14037211 */ /* 0x001fe400008f0eff */
[----:B------:R-:W-:Y:S01]  /*b9d0*/  LEA R20, P1, R21, R60, 0x1 ;  /* 0x0000003c15147211 */ /* 0x000fe200078208ff */
[----:B------:R0:W-:Y:S01]  /*b9e0*/  STG.E.U16 desc[UR28][R18.64], R14 ;  /* 0x0000000e12007986 */ /* 0x0001e2000c10151c */
[----:B-1----:R-:W-:-:S02]  /*b9f0*/  PRMT R13, R14, 0x7632, R13 ;  /* 0x000076320e0d7816 */ /* 0x002fc4000000000d */
[----:B------:R-:W-:Y:S02]  /*ba00*/  LEA.HI.X.SX32 R21, R21, R62, 0x1, P1 ;  /* 0x0000003e15157211 */ /* 0x000fe400008f0eff */
[-C--:B------:R-:W-:Y:S01]  /*ba10*/  LEA R12, P1, R22, R60.reuse, 0x1 ;  /* 0x0000003c160c7211 */ /* 0x080fe200078208ff */
[----:B------:R1:W-:Y:S01]  /*ba20*/  STG.E.U16 desc[UR28][R2.64], R13 ;  /* 0x0000000d02007986 */ /* 0x0003e2000c10151c */
[C---:B------:R-:W-:Y:S02]  /*ba30*/  LEA R49, R54.reuse, R47, 0x1 ;  /* 0x0000002f36317211 */ /* 0x040fe400078e08ff */
[-C--:B------:R-:W-:Y:S01]  /*ba40*/  LEA R46, P3, R47, R60.reuse, 0x1 ;  /* 0x0000003c2f2e7211 */ /* 0x080fe200078608ff */
[----:B------:R-:W-:Y:S01]  /*ba50*/  STG.E.U16 desc[UR28][R20.64], R15 ;  /* 0x0000000f14007986 */ /* 0x000fe2000c10151c */
[----:B------:R-:W-:Y:S02]  /*ba60*/  LEA R51, R54, R49, 0x1 ;  /* 0x0000003136337211 */ /* 0x000fe400078e08ff */
[----:B0-----:R-:W-:-:S02]  /*ba70*/  LEA R18, P2, R24, R60, 0x1 ;  /* 0x0000003c18127211 */ /* 0x001fc400078408ff */
[----:B------:R-:W-:Y:S02]  /*ba80*/  LEA R53, R54, R51, 0x1 ;  /* 0x0000003336357211 */ /* 0x000fe400078e08ff */
[-C--:B------:R-:W-:Y:S02]  /*ba90*/  LEA.HI.X.SX32 R19, R24, R62.reuse, 0x1, P2 ;  /* 0x0000003e18137211 */ /* 0x080fe400010f0eff */
[----:B-1----:R-:W-:Y:S02]  /*baa0*/  LEA.HI.X.SX32 R13, R22, R62, 0x1, P1 ;  /* 0x0000003e160d7211 */ /* 0x002fe400008f0eff */
[----:B------:R-:W-:Y:S02]  /*bab0*/  PRMT R3, R15, 0x7632, R3 ;  /* 0x000076320f037816 */ /* 0x000fe40000000003 */
[CC--:B------:R-:W-:Y:S02]  /*bac0*/  LEA R16, P1, R23.reuse, R60.reuse, 0x1 ;  /* 0x0000003c17107211 */ /* 0x0c0fe400078208ff */
[----:B------:R-:W-:Y:S01]  /*bad0*/  LEA R22, P2, R26, R60, 0x1 ;  /* 0x0000003c1a167211 */ /* 0x000fe200078408ff */
[----:B------:R0:W-:Y:S01]  /*bae0*/  STG.E.U16 desc[UR28][R12.64], R3 ;  /* 0x000000030c007986 */ /* 0x0001e2000c10151c */
[----:B------:R-:W-:-:S02]  /*baf0*/  LEA.HI.X.SX32 R17, R23, R62, 0x1, P1 ;  /* 0x0000003e17117211 */ /* 0x000fc400008f0eff */
[C---:B------:R-:W-:Y:S01]  /*bb00*/  LEA R2, P1, R25.reuse, R60, 0x1 ;  /* 0x0000003c19027211 */ /* 0x040fe200078208ff */
[----:B------:R-:W1:Y:S01]  /*bb10*/  LDS.128 R12, [R50+0x800] ;  /* 0x00080000320c7984 */ /* 0x000e620000000c00 */
[----:B------:R-:W-:Y:S02]  /*bb20*/  LEA.HI.X.SX32 R23, R26, R62, 0x1, P2 ;  /* 0x0000003e1a177211 */ /* 0x000fe400010f0eff */
[----:B------:R-:W-:Y:S01]  /*bb30*/  LEA R24, P2, R28, R60, 0x1 ;  /* 0x0000003c1c187211 */ /* 0x000fe200078408ff */
[----:B--2---:R2:W-:Y:S01]  /*bb40*/  STG.E.U16 desc[UR28][R16.64], R8 ;  /* 0x0000000810007986 */ /* 0x0045e2000c10151c */
[----:B------:R-:W-:Y:S02]  /*bb50*/  PRMT R65, R8, 0x7632, R65 ;  /* 0x0000763208417816 */ /* 0x000fe40000000041 */
[----:B------:R-:W-:Y:S02]  /*bb60*/  LEA R55, R54, R53, 0x1 ;  /* 0x0000003536377211 */ /* 0x000fe400078e08ff */
[----:B0-----:R-:W-:Y:S01]  /*bb70*/  LEA.HI.X.SX32 R3, R25, R62, 0x1, P1 ;  /* 0x0000003e19037211 */ /* 0x001fe200008f0eff */
[----:B------:R-:W-:Y:S01]  /*bb80*/  STG.E.U16 desc[UR28][R18.64], R65 ;  /* 0x0000004112007986 */ /* 0x000fe2000c10151c */
[----:B------:R-:W-:-:S02]  /*bb90*/  LEA R20, P1, R27, R60, 0x1 ;  /* 0x0000003c1b147211 */ /* 0x000fc400078208ff */
[-C--:B------:R-:W-:Y:S01]  /*bba0*/  LEA.HI.X.SX32 R25, R28, R62.reuse, 0x1, P2 ;  /* 0x0000003e1c197211 */ /* 0x080fe200010f0eff */
[----:B------:R0:W-:Y:S01]  /*bbb0*/  STG.E.U16 desc[UR28][R2.64], R9 ;  /* 0x0000000902007986 */ /* 0x0001e2000c10151c */
[----:B------:R-:W-:Y:S02]  /*bbc0*/  LEA.HI.X.SX32 R21, R27, R62, 0x1, P1 ;  /* 0x0000003e1b157211 */ /* 0x000fe400008f0eff */
[-C--:B------:R-:W-:Y:S02]  /*bbd0*/  LEA R26, P1, R29, R60.reuse, 0x1 ;  /* 0x0000003c1d1a7211 */ /* 0x080fe400078208ff */
[----:B------:R-:W-:Y:S02]  /*bbe0*/  LEA R28, P2, R31, R60, 0x1 ;  /* 0x0000003c1f1c7211 */ /* 0x000fe400078408ff */
[----:B------:R-:W-:Y:S02]  /*bbf0*/  LEA.HI.X.SX32 R27, R29, R62, 0x1, P1 ;  /* 0x0000003e1d1b7211 */ /* 0x000fe400008f0eff */
[----:B------:R-:W-:-:S02]  /*bc00*/  LEA R30, P1, R32, R60, 0x1 ;  /* 0x0000003c201e7211 */ /* 0x000fc400078208ff */
[-C--:B------:R-:W-:Y:S02]  /*bc10*/  LEA.HI.X.SX32 R29, R31, R62.reuse, 0x1, P2 ;  /* 0x0000003e1f1d7211 */ /* 0x080fe400010f0eff */
[----:B------:R-:W-:Y:S02]  /*bc20*/  LEA.HI.X.SX32 R31, R32, R62, 0x1, P1 ;  /* 0x0000003e201f7211 */ /* 0x000fe400008f0eff */
[-C--:B------:R-:W-:Y:S02]  /*bc30*/  LEA R32, P1, R33, R60.reuse, 0x1 ;  /* 0x0000003c21207211 */ /* 0x080fe400078208ff */
[----:B------:R-:W-:Y:S02]  /*bc40*/  LEA R34, P2, R35, R60, 0x1 ;  /* 0x0000003c23227211 */ /* 0x000fe400078408ff */
[-C--:B------:R-:W-:Y:S02]  /*bc50*/  LEA.HI.X.SX32 R33, R33, R62.reuse, 0x1, P1 ;  /* 0x0000003e21217211 */ /* 0x080fe400008f0eff */
[----:B------:R-:W-:-:S02]  /*bc60*/  LEA.HI.X.SX32 R35, R35, R62, 0x1, P2 ;  /* 0x0000003e23237211 */ /* 0x000fc400010f0eff */
[-C--:B------:R-:W-:Y:S02]  /*bc70*/  LEA R36, P1, R37, R60.reuse, 0x1 ;  /* 0x0000003c25247211 */ /* 0x080fe400078208ff */
[----:B------:R-:W-:Y:S02]  /*bc80*/  LEA R38, P2, R39, R60, 0x1 ;  /* 0x0000003c27267211 */ /* 0x000fe400078408ff */
[----:B--2---:R-:W-:Y:S02]  /*bc90*/  PRMT R17, R9, 0x7632, R17 ;  /* 0x0000763209117816 */ /* 0x004fe40000000011 */
[-C--:B------:R-:W-:Y:S02]  /*bca0*/  LEA.HI.X.SX32 R37, R37, R62.reuse, 0x1, P1 ;  /* 0x0000003e25257211 */ /* 0x080fe400008f0eff */
[----:B0-----:R-:W-:Y:S01]  /*bcb0*/  PRMT R3, R10, 0x7632, R3 ;  /* 0x000076320a037816 */ /* 0x001fe20000000003 */
[----:B------:R-:W-:Y:S01]  /*bcc0*/  STG.E.U16 desc[UR28][R22.64], R17 ;  /* 0x0000001116007986 */ /* 0x000fe2000c10151c */
[----:B------:R-:W-:-:S02]  /*bcd0*/  LEA.HI.X.SX32 R39, R39, R62, 0x1, P2 ;  /* 0x0000003e27277211 */ /* 0x000fc400010f0eff */
[-C--:B------:R-:W-:Y:S01]  /*bce0*/  LEA R42, P1, R43, R60.reuse, 0x1 ;  /* 0x0000003c2b2a7211 */ /* 0x080fe200078208ff */
[----:B------:R0:W-:Y:S01]  /*bcf0*/  STG.E.U16 desc[UR28][R20.64], R10 ;  /* 0x0000000a14007986 */ /* 0x0001e2000c10151c */
[----:B------:R-:W-:Y:S02]  /*bd00*/  LEA R44, P2, R45, R60, 0x1 ;  /* 0x0000003c2d2c7211 */ /* 0x000fe400078408ff */
[----:B------:R-:W-:Y:S01]  /*bd10*/  LEA R57, R54, R55, 0x1 ;  /* 0x0000003736397211 */ /* 0x000fe200078e08ff */
[----:B------:R1:W-:Y:S01]  /*bd20*/  STG.E.U16 desc[UR28][R24.64], R3 ;  /* 0x0000000318007986 */ /* 0x0003e2000c10151c */
[----:B------:R-:W-:Y:S02]  /*bd30*/  PRMT R19, R11, 0x7632, R19 ;  /* 0x000076320b137816 */ /* 0x000fe40000000013 */
[-C--:B------:R-:W-:Y:S01]  /*bd40*/  LEA.HI.X.SX32 R43, R43, R62.reuse, 0x1, P1 ;  /* 0x0000003e2b2b7211 */ /* 0x080fe200008f0eff */
[----:B------:R2:W-:Y:S01]  /*bd50*/  STG.E.U16 desc[UR28][R26.64], R11 ;  /* 0x0000000b1a007986 */ /* 0x0005e2000c10151c */
[----:B------:R-:W-:-:S02]  /*bd60*/  LEA.HI.X.SX32 R45, R45, R62, 0x1, P2 ;  /* 0x0000003e2d2d7211 */ /* 0x000fc400010f0eff */
[----:B------:R-:W-:Y:S01]  /*bd70*/  LEA R48, P1, R49, R60, 0x1 ;  /* 0x0000003c31307211 */ /* 0x000fe200078208ff */
[----:B------:R3:W-:Y:S01]  /*bd80*/  STG.E.U16 desc[UR28][R28.64], R19 ;  /* 0x000000131c007986 */ /* 0x0007e2000c10151c */
[----:B0-----:R-:W-:Y:S02]  /*bd90*/  PRMT R21, R4, 0x7632, R21 ;  /* 0x0000763204157816 */ /* 0x001fe40000000015 */
[----:B------:R-:W-:Y:S01]  /*bda0*/  LEA R59, R54, R57, 0x1 ;  /* 0x00000039363b7211 */ /* 0x000fe200078e08ff */
[----:B------:R-:W-:Y:S01]  /*bdb0*/  STG.E.U16 desc[UR28][R30.64], R4 ;  /* 0x000000041e007986 */ /* 0x000fe2000c10151c */
[----:B------:R-:W-:Y:S02]  /*bdc0*/  PRMT R18, R5, 0x7632, R18 ;  /* 0x0000763205127816 */ /* 0x000fe40000000012 */
[----:B------:R-:W-:Y:S01]  /*bdd0*/  LEA.HI.X.SX32 R47, R47, R62, 0x1, P3 ;  /* 0x0000003e2f2f7211 */ /* 0x000fe200018f0eff */
[----:B------:R-:W-:Y:S01]  /*bde0*/  STG.E.U16 desc[UR28][R32.64], R21 ;  /* 0x0000001520007986 */ /* 0x000fe2000c10151c */
[----:B------:R-:W-:-:S02]  /*bdf0*/  LEA R50, P2, R51, R60, 0x1 ;  /* 0x0000003c33327211 */ /* 0x000fc400078408ff */
[----:B------:R-:W-:Y:S01]  /*be00*/  LEA R52, P3, R53, R60, 0x1 ;  /* 0x0000003c35347211 */ /* 0x000fe200078608ff */
[----:B------:R-:W-:Y:S01]  /*be10*/  STG.E.U16 desc[UR28][R34.64], R5 ;  /* 0x0000000522007986 */ /* 0x000fe2000c10151c */
[----:B------:R-:W-:Y:S02]  /*be20*/  PRMT R2, R6, 0x7632, R2 ;  /* 0x0000763206027816 */ /* 0x000fe40000000002 */
[-C--:B------:R-:W-:Y:S01]  /*be30*/  LEA.HI.X.SX32 R49, R49, R62.reuse, 0x1, P1 ;  /* 0x0000003e31317211 */ /* 0x080fe200008f0eff */
[----:B------:R-:W-:Y:S01]  /*be40*/  STG.E.U16 desc[UR28][R36.64], R18 ;  /* 0x0000001224007986 */ /* 0x000fe2000c10151c */
[----:B------:R-:W-:Y:S02]  /*be50*/  LEA R61, R54, R59, 0x1 ;  /* 0x0000003b363d7211 */ /* 0x000fe400078e08ff */
[----:B------:R-:W-:Y:S01]  /*be60*/  PRMT R22, R7, 0x7632, R22 ;  /* 0x0000763207167816 */ /* 0x000fe20000000016 */
[----:B------:R-:W-:Y:S01]  /*be70*/  STG.E.U16 desc[UR28][R38.64], R6 ;  /* 0x0000000626007986 */ /* 0x000fe2000c10151c */
[----:B------:R-:W-:-:S02]  /*be80*/  LEA.HI.X.SX32 R51, R51, R62, 0x1, P2 ;  /* 0x0000003e33337211 */ /* 0x000fc400010f0eff */
[----:B------:R-:W-:Y:S01]  /*be90*/  LEA R54, P1, R55, R60, 0x1 ;  /* 0x0000003c37367211 */ /* 0x000fe200078208ff */
[----:B------:R-:W-:Y:S01]  /*bea0*/  STG.E.U16 desc[UR28][R40.64], R2 ;  /* 0x0000000228007986 */ /* 0x000fe2000c10151c */
[----:B------:R-:W-:Y:S02]  /*beb0*/  LEA.HI.X.SX32 R53, R53, R62, 0x1, P3 ;  /* 0x0000003e35357211 */ /* 0x000fe400018f0eff */
[-C--:B------:R-:W-:Y:S01]  /*bec0*/  LEA R56, P2, R57, R60.reuse, 0x1 ;  /* 0x0000003c39387211 */ /* 0x080fe200078408ff */
[----:B------:R0:W-:Y:S01]  /*bed0*/  STG.E.U16 desc[UR28][R42.64], R7 ;  /* 0x000000072a007986 */ /* 0x0001e2000c10151c */
[----:B-1----:R-:W-:Y:S02]  /*bee0*/  PRMT R24, R12, 0x7632, R24 ;  /* 0x000076320c187816 */ /* 0x002fe40000000018 */
[-C--:B------:R-:W-:Y:S01]  /*bef0*/  LEA R58, P3, R59, R60.reuse, 0x1 ;  /* 0x0000003c3b3a7211 */ /* 0x080fe200078608ff */
[----:B------:R-:W-:Y:S01]  /*bf00*/  STG.E.U16 desc[UR28][R44.64], R22 ;  /* 0x000000162c007986 */ /* 0x000fe2000c10151c */
[----:B------:R-:W-:-:S02]  /*bf10*/  LEA R60, P4, R61, R60, 0x1 ;  /* 0x0000003c3d3c7211 */ /* 0x000fc400078808ff */
[----:B--2---:R-:W-:Y:S01]  /*bf20*/  PRMT R26, R13, 0x7632, R26 ;  /* 0x000076320d1a7816 */ /* 0x004fe2000000001a */
[----:B------:R-:W-:Y:S01]  /*bf30*/  STG.E.U16 desc[UR28][R46.64], R12 ;  /* 0x0000000c2e007986 */ /* 0x000fe2000c10151c */
[-C--:B------:R-:W-:Y:S02]  /*bf40*/  LEA.HI.X.SX32 R55, R55, R62.reuse, 0x1, P1 ;  /* 0x0000003e37377211 */ /* 0x080fe400008f0eff */
[-C--:B------:R-:W-:Y:S01]  /*bf50*/  LEA.HI.X.SX32 R57, R57, R62.reuse, 0x1, P2 ;  /* 0x0000003e39397211 */ /* 0x080fe200010f0eff */
[----:B------:R-:W-:Y:S01]  /*bf60*/  STG.E.U16 desc[UR28][R48.64], R24 ;  /* 0x0000001830007986 */ /* 0x000fe2000c10151c */
[----:B---3--:R-:W-:Y:S01]  /*bf70*/  PRMT R28, R14, 0x7632, R28 ;  /* 0x000076320e1c7816 */ /* 0x008fe2000000001c */
[----:B0-----:R-:W0:Y:S01]  /*bf80*/  LDC.64 R6, c[0x0][0x3a0] ;  /* 0x0000e800ff067b82 */ /* 0x001e220000000a00 */
[-C--:B------:R-:W-:Y:S01]  /*bf90*/  LEA.HI.X.SX32 R59, R59, R62.reuse, 0x1, P3 ;  /* 0x0000003e3b3b7211 */ /* 0x080fe200018f0eff */
[----:B------:R-:W-:Y:S01]  /*bfa0*/  STG.E.U16 desc[UR28][R50.64], R13 ;  /* 0x0000000d32007986 */ /* 0x000fe2000c10151c */
[----:B------:R-:W-:-:S02]  /*bfb0*/  LEA.HI.X.SX32 R61, R61, R62, 0x1, P4 ;  /* 0x0000003e3d3d7211 */ /* 0x000fc400020f0eff */
[----:B------:R-:W-:Y:S01]  /*bfc0*/  PRMT R30, R15, 0x7632, R30 ;  /* 0x000076320f1e7816 */ /* 0x000fe2000000001e */
[----:B------:R-:W-:Y:S01]  /*bfd0*/  STG.E.U16 desc[UR28][R52.64], R26 ;  /* 0x0000001a34007986 */ /* 0x000fe2000c10151c */
[----:B------:R-:W-:Y:S01]  /*bfe0*/  LOP3.LUT R4, R0, 0xf0, RZ, 0xc0, !PT ;  /* 0x000000f000047812 */ /* 0x000fe200078ec0ff */
[----:B------:R-:W-:Y:S01]  /*bff0*/  IMAD.HI R0, R66, 0x4, RZ ;  /* 0x0000000442007827 */ /* 0x000fe200078e02ff */
[----:B------:R-:W-:Y:S01]  /*c000*/  ISETP.GE.U32.AND P1, PT, R64, 0x40, PT ;  /* 0x000000404000780c */ /* 0x000fe20003f26070 */
[----:B------:R-:W-:Y:S01]  /*c010*/  STG.E.U16 desc[UR28][R54.64], R14 ;  /* 0x0000000e36007986 */ /* 0x000fe2000c10151c */
[----:B------:R-:W-:-:S03]  /*c020*/  SHF.L.U32 R3, R66, 0x2, RZ ;  /* 0x0000000242037819 */ /* 0x000fc600000006ff */
[----:B------:R-:W-:Y:S04]  /*c030*/  STG.E.U16 desc[UR28][R56.64], R28 ;  /* 0x0000001c38007986 */ /* 0x000fe8000c10151c */
[----:B------:R-:W-:Y:S04]  /*c040*/  STG.E.U16 desc[UR28][R58.64], R15 ;  /* 0x0000000f3a007986 */ /* 0x000fe8000c10151c */
[----:B------:R-:W-:Y:S01]  /*c050*/  STG.E.U16 desc[UR28][R60.64], R30 ;  /* 0x0000001e3c007986 */ /* 0x000fe2000c10151c */
[----:B------:R-:W-:Y:S01]  /*c060*/  BAR.SYNC.DEFER_BLOCKING 0x0 ;  /* 0x0000000000007b1d */ /* 0x000fe20000010000 */
[----:B0-----:R-:W-:-:S04]  /*c070*/  IADD3 R2, P2, P3, R3, UR6, R6 ;  /* 0x0000000603027c10 */ /* 0x001fc8000fb5e006 */
[----:B------:R-:W-:Y:S01]  /*c080*/  IADD3.X R3, PT, PT, R0, UR5, R7, P2, P3 ;  /* 0x0000000500037c10 */ /* 0x000fe200097e6407 */
[----:B------:R-:W-:Y:S02]  /*c090*/  STSM.16.M88 [R63], R124 ;  /* 0x0000007c3f007844 */ /* 0x000fe40000000000 */
[----:B------:R-:W-:Y:S06]  /*c0a0*/  BAR.SYNC.DEFER_BLOCKING 0x0 ;  /* 0x0000000000007b1d */ /* 0x000fec0000010000 */
[----:B------:R-:W0:Y:S04]  /*c0b0*/  LDSM.16.M88 R5, [R4+UR14] ;  /* 0x0000000e0405783b */ /* 0x000e280008000000 */
[----:B0-----:R0:W-:Y:S01]  /*c0c0*/  @!P1 STG.E desc[UR28][R2.64], R5 ;  /* 0x0000000502009986 */ /* 0x0011e2000c10191c */
[----:B------:R-:W-:Y:S06]  /*c0d0*/  BAR.SYNC.DEFER_BLOCKING 0x0 ;  /* 0x0000000000007b1d */ /* 0x000fec0000010000 */
[----:B------:R-:W-:Y:S05]  /*c0e0*/  @P0 BRA `(.L_x_20) ;  /* 0x0000000000a00947 */ /* 0x000fea0003800000 */
[----:B------:R-:W1:Y:S01]  /*c0f0*/  S2UR UR5, SR_CgaCtaId ;  /* 0x00000000000579c3 */ /* 0x000e620000008800 */
[----:B------:R-:W-:Y:S01]  /*c100*/  NOP ;  /* 0x0000000000007918 */ /* 0x000fe20000000000 */
[----:B------:R-:W-:Y:S01]  /*c110*/  UMOV UR4, 0x50 ;  /* 0x0000005000047882 */ /* 0x000fe20000000000 */
[----:B------:R-:W-:Y:S02]  /*c120*/  MOV R0, UR13 ;  /* 0x0000000d00007c02 */ /* 0x000fe40008000f00 */
[----:B0-----:R-:W-:Y:S02]  /*c130*/  MOV R3, 0xf ;  /* 0x0000000f00037802 */ /* 0x001fe40000000f00 */
[----:B------:R-:W-:Y:S02]  /*c140*/  LOP3.LUT R0, R0, 0xffff, RZ, 0xc0, !PT ;  /* 0x0000ffff00007812 */ /* 0x000fe400078ec0ff */
[----:B------:R-:W-:Y:S02]  /*c150*/  MOV R7, 0x1 ;  /* 0x0000000100077802 */ /* 0x000fe40000000f00 */
[----:B------:R-:W-:-:S04]  /*c160*/  SHF.R.U32.HI R0, RZ, 0x5, R0 ;  /* 0x00000005ff007819 */ /* 0x000fc80000011600 */
[----:B------:R-:W-:Y:S02]  /*c170*/  IADD3 R2, PT, PT, R0, 0x10, RZ ;  /* 0x0000001000027810 */ /* 0x000fe40007ffe0ff */
[----:B------:R-:W-:Y:S01]  /*c180*/  SHF.L.U32 R0, R3, R0, RZ ;  /* 0x0000000003007219 */ /* 0x000fe200000006ff */
[----:B-1----:R-:W-:Y:S01]  /*c190*/  ULEA UR6, UR5, UR4, 0x18 ;  /* 0x0000000405067291 */ /* 0x002fe2000f8ec0ff */
[----:B------:R-:W-:-:S04]  /*c1a0*/  SHF.L.U32 R3, R7, R2, RZ ;  /* 0x0000000207037219 */ /* 0x000fc800000006ff */
[----:B------:R-:W-:-:S04]  /*c1b0*/  LOP3.LUT R0, R3, R0, RZ, 0xfc, !PT ;  /* 0x0000000003007212 */ /* 0x000fc800078efcff */
[----:B------:R-:W0:Y:S01]  /*c1c0*/  LDS R5, [UR6] ;  /* 0x00000006ff057984 */ /* 0x000e220008000800 */
[C---:B------:R-:W-:Y:S02]  /*c1d0*/  LOP3.LUT R2, R0.reuse, 0xffff, RZ, 0xc0, !PT ;  /* 0x0000ffff00027812 */ /* 0x040fe400078ec0ff */
[----:B0-----:R-:W-:-:S04]  /*c1e0*/  LOP3.LUT R3, R0, 0xffff, R5, 0x80, !PT ;  /* 0x0000ffff00037812 */ /* 0x001fc800078e8005 */
[----:B------:R-:W-:-:S13]  /*c1f0*/  ISETP.NE.AND P0, PT, R3, R2, PT ;  /* 0x000000020300720c */ /* 0x000fda0003f05270 */
[----:B------:R-:W-:Y:S05]  /*c200*/  @P0 BRA `(.L_x_21) ;  /* 0x0000000000500947 */ /* 0x000fea0003800000 */
[----:B------:R-:W-:Y:S02]  /*c210*/  SHF.R.U32.HI R5, RZ, 0x10, R5 ;  /* 0x00000010ff057819 */ /* 0x000fe40000011605 */
[----:B------:R-:W-:-:S04]  /*c220*/  SHF.R.U32.HI R2, RZ, 0x10, R0 ;  /* 0x00000010ff027819 */ /* 0x000fc80000011600 */
[----:B------:R-:W-:-:S04]  /*c230*/  LOP3.LUT R5, R5, R2, RZ, 0xc0, !PT ;  /* 0x0000000205057212 */ /* 0x000fc800078ec0ff */
[----:B------:R-:W-:-:S13]  /*c240*/  ISETP.NE.AND P0, PT, R5, R2, PT ;  /* 0x000000020500720c */ /* 0x000fda0003f05270 */
[----:B------:R-:W-:Y:S05]  /*c250*/  @P0 BRA `(.L_x_22) ;  /* 0x0000000000300947 */ /* 0x000fea0003800000 */
[----:B------:R-:W-:Y:S01]  /*c260*/  R2UR UR4, R0 ;  /* 0x00000000000472ca */ /* 0x000fe200000e0000 */
[----:B------:R-:W-:Y:S01]  /*c270*/  VOTEU.ANY UR5, UPT, PT ;  /* 0x0000000000057886 */ /* 0x000fe200038e0100 */
[----:B------:R-:W0:Y:S01]  /*c280*/  S2R R0, SR_LANEID ;  /* 0x0000000000007919 */ /* 0x000e220000000000 */
[----:B------:R-:W-:-:S10]  /*c290*/  UFLO.U32 UR5, UR5 ;  /* 0x00000005000572bd */ /* 0x000fd400080e0000 */
[----:B------:R-:W-:-:S06]  /*c2a0*/  ULOP3.LUT UR4, URZ, UR4, URZ, 0x33, !UPT ;  /* 0x00000004ff047292 */ /* 0x000fcc000f8e33ff */
[----:B------:R-:W-:-:S04]  /*c2b0*/  MOV R2, UR4 ;  /* 0x0000000400027c02 */ /* 0x000fc80008000f00 */
[----:B------:R-:W1:Y:S02]  /*c2c0*/  REDUX UR7, R2 ;  /* 0x00000000020773c4 */ /* 0x000e640000000000 */
[----:B------:R2:W-:Y:S01]  /*c2d0*/  UTCATOMSWS.AND URZ, UR4 ;  /* 0x0000000400ff79e3 */ /* 0x0005e20008000000 */
[----:B0-----:R-:W-:Y:S02]  /*c2e0*/  ISETP.EQ.U32.AND P0, PT, R0, UR5, PT ;  /* 0x0000000500007c0c */ /* 0x001fe4000bf02070 */
[----:B-1----:R-:W-:-:S11]  /*c2f0*/  MOV R0, UR7 ;  /* 0x0000000700007c02 */ /* 0x002fd60008000f00 */
[----:B------:R2:W-:Y:S01]  /*c300*/  @P0 ATOMS.AND RZ, [UR6], R0 ;  /* 0x00000000ffff098c */ /* 0x0005e2000a800006 */
[----:B------:R-:W-:Y:S05]  /*c310*/  BRA `(.L_x_20) ;  /* 0x0000000000147947 */ /* 0x000fea0003800000 */
.L_x_22:
[----:B------:R-:W-:-:S07]  /*c320*/  MOV R2, 0xc340 ;  /* 0x0000c34000027802 */ /* 0x000fce0000000f00 */
[----:B------:R-:W-:Y:S05]  /*c330*/  CALL.REL.NOINC `($__internal_0_$__cuda_sm10x_tcgen05_guardrail_trap_col_being_dealloced_not_returned_by_alloc) ;  /* 0x0000000000447944 */ /* 0x000fea0003c00000 */
[----:B------:R-:W-:Y:S05]  /*c340*/  BRA `(.L_x_20) ;  /* 0x0000000000087947 */ /* 0x000fea0003800000 */
.L_x_21:
[----:B------:R-:W-:-:S07]  /*c350*/  MOV R2, 0xc370 ;  /* 0x0000c37000027802 */ /* 0x000fce0000000f00 */
[----:B------:R-:W-:Y:S05]  /*c360*/  CALL.REL.NOINC `($__internal_2_$__cuda_sm10x_tcgen05_guardrail_trap_unallocated_columns_being_dealloced) ;  /* 0x0000000000507944 */ /* 0x000fea0003c00000 */
.L_x_20:
[----:B------:R-:W-:Y:S01]  /*c370*/  NOP ;  /* 0x0000000000007918 */ /* 0x000fe20000000000 */
[----:B--2---:R-:W-:Y:S05]  /*c380*/  EXIT ;  /* 0x000000000000794d */ /* 0x004fea0003800000 */
.L_x_8:
[----:B------:R-:W1:Y:S02]  /*c390*/  SYNCS.PHASECHK.TRANS64.TRYWAIT P4, [UR14+0x4000], RZ ;  /* 0x004000ffff0075a7 */ /* 0x000e64000808110e */
[----:B-1----:R-:W-:Y:S05]  /*c3a0*/  @!P4 BRA `(.L_x_8) ;  /* 0xfffffffc00f8c947 */ /* 0x002fea000383ffff */
[----:B------:R-:W-:Y:S05]  /*c3b0*/  BRA `(.L_x_7) ;  /* 0xffffff6c00247947 */ /* 0x000fea000383ffff */
.L_x_14:
[----:B------:R-:W1:Y:S02]  /*c3c0*/  SYNCS.PHASECHK.TRANS64.TRYWAIT P2, [UR14+0xe010], RZ ;  /* 0x00e010ffff0075a7 */ /* 0x000e64000804110e */
[----:B-1----:R-:W-:Y:S05]  /*c3d0*/  @!P2 BRA `(.L_x_14) ;  /* 0xfffffffc00f8a947 */ /* 0x002fea000383ffff */
[----:B------:R-:W-:Y:S05]  /*c3e0*/  BRA `(.L_x_23) ;  /* 0xffffffb8007c7947 */ /* 0x000fea000383ffff */
.L_x_15:
[----:B------:R-:W1:Y:S02]  /*c3f0*/  SYNCS.PHASECHK.TRANS64.TRYWAIT P2, [UR11], R219 ;  /* 0x000000dbff0075a7 */ /* 0x000e64000804110b */
[----:B-1----:R-:W-:Y:S05]  /*c400*/  @!P2 BRA `(.L_x_15) ;  /* 0xfffffffc00f8a947 */ /* 0x002fea000383ffff */
[----:B------:R-:W-:Y:S05]  /*c410*/  BRA `(.L_x_24) ;  /* 0xffffffd000207947 */ /* 0x000fea000383ffff */
.L_x_19:
[----:B------:R-:W0:Y:S02]  /*c420*/  SYNCS.PHASECHK.TRANS64.TRYWAIT P4, [UR11], R0 ;  /* 0x00000000ff0075a7 */ /* 0x000e24000808110b */
[----:B0-----:R-:W-:Y:S05]  /*c430*/  @!P4 BRA `(.L_x_19) ;  /* 0xfffffffc00f8c947 */ /* 0x001fea000383ffff */
[----:B------:R-:W-:Y:S05]  /*c440*/  BRA `(.L_x_18) ;  /* 0xffffffe4008c7947 */ /* 0x000fea000383ffff */
        .weak           $__internal_0_$__cuda_sm10x_tcgen05_guardrail_trap_col_being_dealloced_not_returned_by_alloc
        .type           $__internal_0_$__cuda_sm10x_tcgen05_guardrail_trap_col_being_dealloced_not_returned_by_alloc,@function
        .size           $__internal_0_$__cuda_sm10x_tcgen05_guardrail_trap_col_being_dealloced_not_returned_by_alloc,($__internal_1_$__cuda_sm10x_tcgen05_guardrail_trap_phase_invalid_during_alloc - $__internal_0_$__cuda_sm10x_tcgen05_guardrail_trap_col_being_dealloced_not_returned_by_alloc)
$__internal_0_$__cuda_sm10x_tcgen05_guardrail_trap_col_being_dealloced_not_returned_by_alloc:
[----:B------:R-:W-:Y:S05]  /*c450*/  BPT.TRAP 0x1 ;  /* 0x000000040000795c */ /* 0x000fea0000300000 */
[----:B------:R-:W-:-:S04]  /*c460*/  MOV R3, 0x0 ;  /* 0x0000000000037802 */ /* 0x000fc80000000f00 */
[----:B------:R-:W-:Y:S05]  /*c470*/  RET.REL.NODEC R2 `(attn_fwd) ;  /* 0xffffff3802e07950 */ /* 0x000fea0003c3ffff */
        .weak           $__internal_1_$__cuda_sm10x_tcgen05_guardrail_trap_phase_invalid_during_alloc
        .type           $__internal_1_$__cuda_sm10x_tcgen05_guardrail_trap_phase_invalid_during_alloc,@function
        .size           $__internal_1_$__cuda_sm10x_tcgen05_guardrail_trap_phase_invalid_during_alloc,($__internal_2_$__cuda_sm10x_tcgen05_guardrail_trap_unallocated_columns_being_dealloced - $__internal_1_$__cuda_sm10x_tcgen05_guardrail_trap_phase_invalid_during_alloc)
$__internal_1_$__cuda_sm10x_tcgen05_guardrail_trap_phase_invalid_during_alloc:
[----:B------:R-:W-:Y:S05]  /*c480*/  BPT.TRAP 0x1 ;  /* 0x000000040000795c */ /* 0x000fea0000300000 */
[----:B------:R-:W-:-:S04]  /*c490*/  HFMA2 R3, -RZ, RZ, 0, 0 ;  /* 0x00000000ff037431 */ /* 0x000fc800000001ff */
[----:B------:R-:W-:Y:S05]  /*c4a0*/  RET.REL.NODEC R2 `(attn_fwd) ;  /* 0xffffff3802d47950 */ /* 0x000fea0003c3ffff */
        .weak           $__internal_2_$__cuda_sm10x_tcgen05_guardrail_trap_unallocated_columns_being_dealloced
        .type           $__internal_2_$__cuda_sm10x_tcgen05_guardrail_trap_unallocated_columns_being_dealloced,@function
        .size           $__internal_2_$__cuda_sm10x_tcgen05_guardrail_trap_unallocated_columns_being_dealloced,(.L_x_28 - $__internal_2_$__cuda_sm10x_tcgen05_guardrail_trap_unallocated_columns_being_dealloced)
$__internal_2_$__cuda_sm10x_tcgen05_guardrail_trap_unallocated_columns_being_dealloced:
[----:B------:R-:W-:Y:S05]  /*c4b0*/  BPT.TRAP 0x1 ;  /* 0x000000040000795c */ /* 0x000fea0000300000 */
[----:B------:R-:W-:-:S04]  /*c4c0*/  MOV R3, 0x0 ;  /* 0x0000000000037802 */ /* 0x000fc80000000f00 */
[----:B------:R-:W-:Y:S05]  /*c4d0*/  RET.REL.NODEC R2 `(attn_fwd) ;  /* 0xffffff3802c87950 */ /* 0x000fea0003c3ffff */
.L_x_25:
[----:B------:R-:W-:-:S00]  /*c4e0*/  BRA `(.L_x_25) ;  /* 0xfffffffc00fc7947 */ /* 0x000fc0000383ffff */
[----:B------:R-:W-:-:S00]  /*c4f0*/  NOP ;  /* 0x0000000000007918 */ /* 0x000fc00000000000 */
        /* <DEDUP_REMOVED lines=8> */
.L_x_28:


//--------------------- .nv.global.init           --------------------------
	.section	.nv.global.init,"aw",@progbits
.nv.global.init:
	.type		_$_str,@object
	.size		_$_str,(.L_3 - _$_str)
_$_str:
        /*0000*/ 	.byte	0x5f, 0x5f, 0x43, 0x55, 0x44, 0x41, 0x5f, 0x46, 0x54, 0x5a, 0x00
.L_3:


//--------------------- .nv.shared.attn_fwd       --------------------------
	.section	.nv.shared.attn_fwd,"aw",@nobits
	.sectionflags	@""
	.align	16
	.zero		1024


//--------------------- .nv.shared.reserved.0     --------------------------
	.section	.nv.shared.reserved.0,"aw",@nobits
	.align	8
	.weak		__nv_reservedSMEM_offset_0_alias
	.size		__nv_reservedSMEM_offset_0_alias, 0, 64
	.other		__nv_reservedSMEM_offset_0_alias,@"STO_CUDA_RESERVED_SHARED STV_DEFAULT"
__nv_reservedSMEM_offset_0_alias:
	.zero		0
.nv.shared.reserved.0:
	.zero		64
	.weak		__nv_reservedSMEM_allocation_phase
	.type		__nv_reservedSMEM_allocation_phase,@object
	.size		__nv_reservedSMEM_allocation_phase,(.L_0 - __nv_reservedSMEM_allocation_phase)
__nv_reservedSMEM_allocation_phase:
	.zero		1
.L_0:
	.zero		7
	.weak		__nv_reservedSMEM_devtool_atexit_pc
	.type		__nv_reservedSMEM_devtool_atexit_pc,@object
	.size		__nv_reservedSMEM_devtool_atexit_pc,(__nv_reservedSMEM_allocation_mask - __nv_reservedSMEM_devtool_atexit_pc)
__nv_reservedSMEM_devtool_atexit_pc:
	.zero		8
	.weak		__nv_reservedSMEM_allocation_mask
	.type		__nv_reservedSMEM_allocation_mask,@object
	.size		__nv_reservedSMEM_allocation_mask,(.L_2 - __nv_reservedSMEM_allocation_mask)
__nv_reservedSMEM_allocation_mask:
	.zero		4
.L_2:


//--------------------- .nv.constant0.attn_fwd    --------------------------
	.section	.nv.constant0.attn_fwd,"a",@progbits
	.sectionflags	@""
	.align	4
.nv.constant0.attn_fwd:
	.zero		1032


//--------------------- SYMBOLS --------------------------

	.type		.nv.reservedSmem.offset0,@object
	.size		.nv.reservedSmem.offset0,0x4
	.type		.nv.reservedSmem.cap,@object
	.size		.nv.reservedSmem.cap,0x4
